//
// Generated by NVIDIA NVVM Compiler
//
// Compiler Build ID: CL-36424714
// Cuda compilation tools, release 13.0, V13.0.88
// Based on NVVM 20.0.0
//

.version 9.0
.target sm_100
.address_size 64

	// .globl	_Z15computeVelocityPd
.const .align 8 .b8 d_launcher[24];

.visible .entry _Z15computeVelocityPd(
	.param .u64 .ptr .align 1 _Z15computeVelocityPd_param_0
)
{
	.reg .pred 	%p<39>;
	.reg .b32 	%r<195>;
	.reg .b64 	%rd<6>;
	.reg .b64 	%fd<531>;

	mov.u32 	%r52, %tid.x;
	mov.u32 	%r53, %ctaid.x;
	mov.u32 	%r54, %ntid.x;
	mad.lo.s32 	%r1, %r53, %r54, %r52;
	add.s32 	%r2, %r1, 1;
	ld.const.u32 	%r3, [d_launcher];
	setp.gt.s32 	%p1, %r2, %r3;
	@%p1 bra 	$L__BB0_55;
	cvt.rn.f64.s32 	%fd1, %r1;
	cvt.rn.f64.s32 	%fd104, %r2;
	ld.const.f64 	%fd2, [d_launcher+8];
	sub.f64 	%fd105, %fd104, %fd1;
	div.rn.f64 	%fd106, %fd105, %fd2;
	cvt.rzi.s32.f64 	%r4, %fd106;
	setp.lt.s32 	%p2, %r4, 1;
	mov.f64 	%fd530, 0d0000000000000000;
	@%p2 bra 	$L__BB0_54;
	cvt.rn.f64.s32 	%fd107, %r3;
	div.rn.f64 	%fd3, %fd107, 0d3FF921FB54442D18;
	ld.const.u32 	%r5, [d_launcher+16];
	setp.lt.s32 	%p3, %r5, 2;
	ld.const.u32 	%r55, [d_launcher+4];
	cvt.rn.f64.s32 	%fd4, %r55;
	mul.f64 	%fd5, %fd2, 0d3FE0000000000000;
	@%p3 bra 	$L__BB0_48;
	shl.b32 	%r6, %r5, 1;
	max.s32 	%r63, %r6, 4;
	add.s32 	%r64, %r63, -3;
	shr.u32 	%r65, %r64, 1;
	add.s32 	%r66, %r65, 1;
	and.b32  	%r7, %r66, 3;
	and.b32  	%r8, %r66, 2147483644;
	neg.s32 	%r9, %r8;
	mov.f64 	%fd530, 0d0000000000000000;
	mov.b32 	%r172, 0;
$L__BB0_4:
	setp.lt.s32 	%p8, %r6, 9;
	cvt.rn.f64.u32 	%fd206, %r172;
	mov.u32 	%r68, %ctaid.x;
	mov.u32 	%r69, %ntid.x;
	mov.u32 	%r70, %tid.x;
	mad.lo.s32 	%r71, %r68, %r69, %r70;
	cvt.rn.f64.s32 	%fd207, %r71;
	fma.rn.f64 	%fd208, %fd2, %fd206, %fd207;
	div.rn.f64 	%fd525, %fd208, %fd3;
	mul.f64 	%fd8, %fd525, %fd525;
	mov.b32 	%r190, 2;
	mov.f64 	%fd491, %fd525;
	@%p8 bra 	$L__BB0_8;
	mov.b32 	%r174, 4;
	mov.u32 	%r173, %r9;
	mov.f64 	%fd491, %fd525;
$L__BB0_6:
	add.s32 	%r73, %r174, -2;
	neg.f64 	%fd209, %fd491;
	mul.f64 	%fd210, %fd8, %fd209;
	add.s32 	%r74, %r174, -1;
	cvt.rn.f64.u32 	%fd211, %r74;
	cvt.rn.f64.u32 	%fd212, %r73;
	mul.f64 	%fd213, %fd212, %fd211;
	div.rn.f64 	%fd214, %fd210, %fd213;
	add.f64 	%fd215, %fd525, %fd214;
	add.s32 	%r75, %r174, 5;
	neg.f64 	%fd216, %fd214;
	mul.f64 	%fd217, %fd8, %fd216;
	add.s32 	%r76, %r174, 1;
	cvt.rn.f64.u32 	%fd218, %r76;
	cvt.rn.f64.u32 	%fd219, %r174;
	mul.f64 	%fd220, %fd219, %fd218;
	div.rn.f64 	%fd221, %fd217, %fd220;
	add.f64 	%fd222, %fd215, %fd221;
	add.s32 	%r77, %r174, 2;
	neg.f64 	%fd223, %fd221;
	mul.f64 	%fd224, %fd8, %fd223;
	add.s32 	%r78, %r174, 3;
	cvt.rn.f64.u32 	%fd225, %r78;
	cvt.rn.f64.u32 	%fd226, %r77;
	mul.f64 	%fd227, %fd226, %fd225;
	div.rn.f64 	%fd228, %fd224, %fd227;
	add.f64 	%fd229, %fd222, %fd228;
	add.s32 	%r79, %r174, 4;
	neg.f64 	%fd230, %fd228;
	mul.f64 	%fd231, %fd8, %fd230;
	cvt.rn.f64.u32 	%fd232, %r75;
	cvt.rn.f64.u32 	%fd233, %r79;
	mul.f64 	%fd234, %fd233, %fd232;
	div.rn.f64 	%fd491, %fd231, %fd234;
	add.f64 	%fd525, %fd229, %fd491;
	add.s32 	%r174, %r174, 8;
	add.s32 	%r173, %r173, 4;
	setp.eq.s32 	%p9, %r173, 0;
	@%p9 bra 	$L__BB0_7;
	bra.uni 	$L__BB0_6;
$L__BB0_7:
	add.s32 	%r190, %r174, -2;
$L__BB0_8:
	setp.eq.s32 	%p10, %r7, 0;
	@%p10 bra 	$L__BB0_12;
	setp.eq.s32 	%p11, %r7, 1;
	neg.f64 	%fd235, %fd491;
	mul.f64 	%fd236, %fd8, %fd235;
	add.s32 	%r80, %r190, 1;
	cvt.rn.f64.u32 	%fd237, %r80;
	cvt.rn.f64.u32 	%fd238, %r190;
	mul.f64 	%fd239, %fd238, %fd237;
	div.rn.f64 	%fd88, %fd236, %fd239;
	add.f64 	%fd525, %fd525, %fd88;
	@%p11 bra 	$L__BB0_12;
	setp.eq.s32 	%p12, %r7, 2;
	add.s32 	%r81, %r190, 2;
	neg.f64 	%fd240, %fd88;
	mul.f64 	%fd241, %fd8, %fd240;
	add.s32 	%r82, %r190, 3;
	cvt.rn.f64.u32 	%fd242, %r82;
	cvt.rn.f64.u32 	%fd243, %r81;
	mul.f64 	%fd244, %fd243, %fd242;
	div.rn.f64 	%fd90, %fd241, %fd244;
	add.f64 	%fd525, %fd525, %fd90;
	@%p12 bra 	$L__BB0_12;
	add.s32 	%r83, %r190, 4;
	mul.f64 	%fd245, %fd8, %fd90;
	add.s32 	%r84, %r190, 5;
	cvt.rn.f64.u32 	%fd246, %r84;
	cvt.rn.f64.u32 	%fd247, %r83;
	mul.f64 	%fd248, %fd247, %fd246;
	div.rn.f64 	%fd249, %fd245, %fd248;
	sub.f64 	%fd525, %fd525, %fd249;
$L__BB0_12:
	setp.lt.s32 	%p13, %r6, 9;
	mov.b32 	%r189, 2;
	mov.f64 	%fd494, %fd4;
	mov.f64 	%fd521, %fd4;
	@%p13 bra 	$L__BB0_15;
	mov.b32 	%r176, 0;
	mov.b32 	%r189, 2;
	mov.f64 	%fd494, %fd4;
	mov.f64 	%fd521, %fd4;
$L__BB0_14:
	neg.f64 	%fd251, %fd521;
	mul.f64 	%fd252, %fd4, %fd4;
	mul.f64 	%fd253, %fd252, %fd251;
	add.s32 	%r88, %r189, 1;
	cvt.rn.f64.u32 	%fd254, %r88;
	cvt.rn.f64.u32 	%fd255, %r189;
	mul.f64 	%fd256, %fd255, %fd254;
	div.rn.f64 	%fd257, %fd253, %fd256;
	add.f64 	%fd258, %fd494, %fd257;
	add.s32 	%r89, %r189, 2;
	neg.f64 	%fd259, %fd257;
	mul.f64 	%fd260, %fd252, %fd259;
	add.s32 	%r90, %r189, 3;
	cvt.rn.f64.u32 	%fd261, %r90;
	cvt.rn.f64.u32 	%fd262, %r89;
	mul.f64 	%fd263, %fd262, %fd261;
	div.rn.f64 	%fd264, %fd260, %fd263;
	add.f64 	%fd265, %fd258, %fd264;
	add.s32 	%r91, %r189, 4;
	neg.f64 	%fd266, %fd264;
	mul.f64 	%fd267, %fd252, %fd266;
	add.s32 	%r92, %r189, 5;
	cvt.rn.f64.u32 	%fd268, %r92;
	cvt.rn.f64.u32 	%fd269, %r91;
	mul.f64 	%fd270, %fd269, %fd268;
	div.rn.f64 	%fd271, %fd267, %fd270;
	add.f64 	%fd272, %fd265, %fd271;
	add.s32 	%r93, %r189, 6;
	neg.f64 	%fd273, %fd271;
	mul.f64 	%fd274, %fd252, %fd273;
	add.s32 	%r94, %r189, 7;
	cvt.rn.f64.u32 	%fd275, %r94;
	cvt.rn.f64.u32 	%fd276, %r93;
	mul.f64 	%fd277, %fd276, %fd275;
	div.rn.f64 	%fd521, %fd274, %fd277;
	add.f64 	%fd494, %fd272, %fd521;
	add.s32 	%r189, %r189, 8;
	add.s32 	%r176, %r176, 4;
	setp.eq.s32 	%p14, %r176, %r8;
	@%p14 bra 	$L__BB0_15;
	bra.uni 	$L__BB0_14;
$L__BB0_15:
	setp.eq.s32 	%p15, %r7, 0;
	@%p15 bra 	$L__BB0_16;
	bra.uni 	$L__BB0_45;
$L__BB0_16:
	setp.lt.s32 	%p18, %r6, 9;
	mul.f64 	%fd297, %fd494, 0dC02399999999999A;
	fma.rn.f64 	%fd18, %fd525, 0d4024792234134C63, %fd297;
	mov.u32 	%r101, %ctaid.x;
	mov.u32 	%r102, %ntid.x;
	mov.u32 	%r103, %tid.x;
	mad.lo.s32 	%r104, %r101, %r102, %r103;
	cvt.rn.f64.s32 	%fd299, %r104;
	fma.rn.f64 	%fd300, %fd2, %fd206, %fd299;
	fma.rn.f64 	%fd301, %fd2, 0d3FE0000000000000, %fd300;
	div.rn.f64 	%fd497, %fd301, %fd3;
	mul.f64 	%fd20, %fd497, %fd497;
	mov.b32 	%r188, 2;
	mov.f64 	%fd518, %fd497;
	@%p18 bra 	$L__BB0_19;
	mov.b32 	%r178, 0;
	mov.b32 	%r188, 2;
	mov.f64 	%fd518, %fd497;
$L__BB0_18:
	neg.f64 	%fd302, %fd518;
	mul.f64 	%fd303, %fd20, %fd302;
	add.s32 	%r107, %r188, 1;
	cvt.rn.f64.u32 	%fd304, %r107;
	cvt.rn.f64.u32 	%fd305, %r188;
	mul.f64 	%fd306, %fd305, %fd304;
	div.rn.f64 	%fd307, %fd303, %fd306;
	add.f64 	%fd308, %fd497, %fd307;
	add.s32 	%r108, %r188, 2;
	neg.f64 	%fd309, %fd307;
	mul.f64 	%fd310, %fd20, %fd309;
	add.s32 	%r109, %r188, 3;
	cvt.rn.f64.u32 	%fd311, %r109;
	cvt.rn.f64.u32 	%fd312, %r108;
	mul.f64 	%fd313, %fd312, %fd311;
	div.rn.f64 	%fd314, %fd310, %fd313;
	add.f64 	%fd315, %fd308, %fd314;
	add.s32 	%r110, %r188, 4;
	neg.f64 	%fd316, %fd314;
	mul.f64 	%fd317, %fd20, %fd316;
	add.s32 	%r111, %r188, 5;
	cvt.rn.f64.u32 	%fd318, %r111;
	cvt.rn.f64.u32 	%fd319, %r110;
	mul.f64 	%fd320, %fd319, %fd318;
	div.rn.f64 	%fd321, %fd317, %fd320;
	add.f64 	%fd322, %fd315, %fd321;
	add.s32 	%r112, %r188, 6;
	neg.f64 	%fd323, %fd321;
	mul.f64 	%fd324, %fd20, %fd323;
	add.s32 	%r113, %r188, 7;
	cvt.rn.f64.u32 	%fd325, %r113;
	cvt.rn.f64.u32 	%fd326, %r112;
	mul.f64 	%fd327, %fd326, %fd325;
	div.rn.f64 	%fd518, %fd324, %fd327;
	add.f64 	%fd497, %fd322, %fd518;
	add.s32 	%r188, %r188, 8;
	add.s32 	%r178, %r178, 4;
	setp.eq.s32 	%p19, %r178, %r8;
	@%p19 bra 	$L__BB0_19;
	bra.uni 	$L__BB0_18;
$L__BB0_19:
	setp.eq.s32 	%p20, %r7, 0;
	@%p20 bra 	$L__BB0_20;
	bra.uni 	$L__BB0_42;
$L__BB0_20:
	setp.lt.s32 	%p23, %r6, 9;
	mov.b32 	%r187, 2;
	mov.f64 	%fd500, %fd4;
	mov.f64 	%fd515, %fd4;
	@%p23 bra 	$L__BB0_23;
	mov.b32 	%r180, 0;
	mov.b32 	%r187, 2;
	mov.f64 	%fd500, %fd4;
	mov.f64 	%fd515, %fd4;
$L__BB0_22:
	neg.f64 	%fd344, %fd515;
	mul.f64 	%fd345, %fd4, %fd4;
	mul.f64 	%fd346, %fd345, %fd344;
	add.s32 	%r122, %r187, 1;
	cvt.rn.f64.u32 	%fd347, %r122;
	cvt.rn.f64.u32 	%fd348, %r187;
	mul.f64 	%fd349, %fd348, %fd347;
	div.rn.f64 	%fd350, %fd346, %fd349;
	add.f64 	%fd351, %fd500, %fd350;
	add.s32 	%r123, %r187, 2;
	neg.f64 	%fd352, %fd350;
	mul.f64 	%fd353, %fd345, %fd352;
	add.s32 	%r124, %r187, 3;
	cvt.rn.f64.u32 	%fd354, %r124;
	cvt.rn.f64.u32 	%fd355, %r123;
	mul.f64 	%fd356, %fd355, %fd354;
	div.rn.f64 	%fd357, %fd353, %fd356;
	add.f64 	%fd358, %fd351, %fd357;
	add.s32 	%r125, %r187, 4;
	neg.f64 	%fd359, %fd357;
	mul.f64 	%fd360, %fd345, %fd359;
	add.s32 	%r126, %r187, 5;
	cvt.rn.f64.u32 	%fd361, %r126;
	cvt.rn.f64.u32 	%fd362, %r125;
	mul.f64 	%fd363, %fd362, %fd361;
	div.rn.f64 	%fd364, %fd360, %fd363;
	add.f64 	%fd365, %fd358, %fd364;
	add.s32 	%r127, %r187, 6;
	neg.f64 	%fd366, %fd364;
	mul.f64 	%fd367, %fd345, %fd366;
	add.s32 	%r128, %r187, 7;
	cvt.rn.f64.u32 	%fd368, %r128;
	cvt.rn.f64.u32 	%fd369, %r127;
	mul.f64 	%fd370, %fd369, %fd368;
	div.rn.f64 	%fd515, %fd367, %fd370;
	add.f64 	%fd500, %fd365, %fd515;
	add.s32 	%r187, %r187, 8;
	add.s32 	%r180, %r180, 4;
	setp.eq.s32 	%p24, %r180, %r8;
	@%p24 bra 	$L__BB0_23;
	bra.uni 	$L__BB0_22;
$L__BB0_23:
	setp.eq.s32 	%p25, %r7, 0;
	@%p25 bra 	$L__BB0_24;
	bra.uni 	$L__BB0_39;
$L__BB0_24:
	setp.lt.s32 	%p28, %r6, 9;
	mul.f64 	%fd390, %fd500, 0dC02399999999999A;
	fma.rn.f64 	%fd31, %fd497, 0d4024792234134C63, %fd390;
	cvt.rn.f64.u32 	%fd391, %r172;
	mov.u32 	%r135, %ctaid.x;
	mov.u32 	%r136, %ntid.x;
	mov.u32 	%r137, %tid.x;
	mad.lo.s32 	%r138, %r135, %r136, %r137;
	cvt.rn.f64.s32 	%fd392, %r138;
	fma.rn.f64 	%fd393, %fd2, %fd391, %fd392;
	add.f64 	%fd394, %fd2, %fd393;
	div.rn.f64 	%fd503, %fd394, %fd3;
	mul.f64 	%fd33, %fd503, %fd503;
	mov.b32 	%r186, 2;
	mov.f64 	%fd512, %fd503;
	@%p28 bra 	$L__BB0_27;
	mov.b32 	%r182, 0;
	mov.b32 	%r186, 2;
	mov.f64 	%fd512, %fd503;
$L__BB0_26:
	neg.f64 	%fd395, %fd512;
	mul.f64 	%fd396, %fd33, %fd395;
	add.s32 	%r141, %r186, 1;
	cvt.rn.f64.u32 	%fd397, %r141;
	cvt.rn.f64.u32 	%fd398, %r186;
	mul.f64 	%fd399, %fd398, %fd397;
	div.rn.f64 	%fd400, %fd396, %fd399;
	add.f64 	%fd401, %fd503, %fd400;
	add.s32 	%r142, %r186, 2;
	neg.f64 	%fd402, %fd400;
	mul.f64 	%fd403, %fd33, %fd402;
	add.s32 	%r143, %r186, 3;
	cvt.rn.f64.u32 	%fd404, %r143;
	cvt.rn.f64.u32 	%fd405, %r142;
	mul.f64 	%fd406, %fd405, %fd404;
	div.rn.f64 	%fd407, %fd403, %fd406;
	add.f64 	%fd408, %fd401, %fd407;
	add.s32 	%r144, %r186, 4;
	neg.f64 	%fd409, %fd407;
	mul.f64 	%fd410, %fd33, %fd409;
	add.s32 	%r145, %r186, 5;
	cvt.rn.f64.u32 	%fd411, %r145;
	cvt.rn.f64.u32 	%fd412, %r144;
	mul.f64 	%fd413, %fd412, %fd411;
	div.rn.f64 	%fd414, %fd410, %fd413;
	add.f64 	%fd415, %fd408, %fd414;
	add.s32 	%r146, %r186, 6;
	neg.f64 	%fd416, %fd414;
	mul.f64 	%fd417, %fd33, %fd416;
	add.s32 	%r147, %r186, 7;
	cvt.rn.f64.u32 	%fd418, %r147;
	cvt.rn.f64.u32 	%fd419, %r146;
	mul.f64 	%fd420, %fd419, %fd418;
	div.rn.f64 	%fd512, %fd417, %fd420;
	add.f64 	%fd503, %fd415, %fd512;
	add.s32 	%r186, %r186, 8;
	add.s32 	%r182, %r182, 4;
	setp.eq.s32 	%p29, %r182, %r8;
	@%p29 bra 	$L__BB0_27;
	bra.uni 	$L__BB0_26;
$L__BB0_27:
	setp.eq.s32 	%p30, %r7, 0;
	@%p30 bra 	$L__BB0_28;
	bra.uni 	$L__BB0_36;
$L__BB0_28:
	setp.lt.s32 	%p33, %r6, 9;
	mov.b32 	%r185, 2;
	mov.f64 	%fd506, %fd4;
	mov.f64 	%fd509, %fd4;
	@%p33 bra 	$L__BB0_31;
	mov.b32 	%r184, 0;
	mov.b32 	%r185, 2;
	mov.f64 	%fd506, %fd4;
	mov.f64 	%fd509, %fd4;
$L__BB0_30:
	neg.f64 	%fd437, %fd509;
	mul.f64 	%fd438, %fd4, %fd4;
	mul.f64 	%fd439, %fd438, %fd437;
	add.s32 	%r156, %r185, 1;
	cvt.rn.f64.u32 	%fd440, %r156;
	cvt.rn.f64.u32 	%fd441, %r185;
	mul.f64 	%fd442, %fd441, %fd440;
	div.rn.f64 	%fd443, %fd439, %fd442;
	add.f64 	%fd444, %fd506, %fd443;
	add.s32 	%r157, %r185, 2;
	neg.f64 	%fd445, %fd443;
	mul.f64 	%fd446, %fd438, %fd445;
	add.s32 	%r158, %r185, 3;
	cvt.rn.f64.u32 	%fd447, %r158;
	cvt.rn.f64.u32 	%fd448, %r157;
	mul.f64 	%fd449, %fd448, %fd447;
	div.rn.f64 	%fd450, %fd446, %fd449;
	add.f64 	%fd451, %fd444, %fd450;
	add.s32 	%r159, %r185, 4;
	neg.f64 	%fd452, %fd450;
	mul.f64 	%fd453, %fd438, %fd452;
	add.s32 	%r160, %r185, 5;
	cvt.rn.f64.u32 	%fd454, %r160;
	cvt.rn.f64.u32 	%fd455, %r159;
	mul.f64 	%fd456, %fd455, %fd454;
	div.rn.f64 	%fd457, %fd453, %fd456;
	add.f64 	%fd458, %fd451, %fd457;
	add.s32 	%r161, %r185, 6;
	neg.f64 	%fd459, %fd457;
	mul.f64 	%fd460, %fd438, %fd459;
	add.s32 	%r162, %r185, 7;
	cvt.rn.f64.u32 	%fd461, %r162;
	cvt.rn.f64.u32 	%fd462, %r161;
	mul.f64 	%fd463, %fd462, %fd461;
	div.rn.f64 	%fd509, %fd460, %fd463;
	add.f64 	%fd506, %fd458, %fd509;
	add.s32 	%r185, %r185, 8;
	add.s32 	%r184, %r184, 4;
	setp.eq.s32 	%p34, %r184, %r8;
	@%p34 bra 	$L__BB0_31;
	bra.uni 	$L__BB0_30;
$L__BB0_31:
	setp.eq.s32 	%p35, %r7, 0;
	@%p35 bra 	$L__BB0_35;
	setp.eq.s32 	%p36, %r7, 1;
	neg.f64 	%fd464, %fd509;
	mul.f64 	%fd465, %fd4, %fd4;
	mul.f64 	%fd466, %fd465, %fd464;
	add.s32 	%r163, %r185, 1;
	cvt.rn.f64.u32 	%fd467, %r163;
	cvt.rn.f64.u32 	%fd468, %r185;
	mul.f64 	%fd469, %fd468, %fd467;
	div.rn.f64 	%fd48, %fd466, %fd469;
	add.f64 	%fd506, %fd506, %fd48;
	@%p36 bra 	$L__BB0_35;
	setp.eq.s32 	%p37, %r7, 2;
	add.s32 	%r164, %r185, 2;
	neg.f64 	%fd470, %fd48;
	mul.f64 	%fd471, %fd4, %fd4;
	mul.f64 	%fd472, %fd471, %fd470;
	add.s32 	%r165, %r185, 3;
	cvt.rn.f64.u32 	%fd473, %r165;
	cvt.rn.f64.u32 	%fd474, %r164;
	mul.f64 	%fd475, %fd474, %fd473;
	div.rn.f64 	%fd50, %fd472, %fd475;
	add.f64 	%fd506, %fd506, %fd50;
	@%p37 bra 	$L__BB0_35;
	add.s32 	%r166, %r185, 4;
	mul.f64 	%fd477, %fd471, %fd50;
	add.s32 	%r167, %r185, 5;
	cvt.rn.f64.u32 	%fd478, %r167;
	cvt.rn.f64.u32 	%fd479, %r166;
	mul.f64 	%fd480, %fd479, %fd478;
	div.rn.f64 	%fd481, %fd477, %fd480;
	sub.f64 	%fd506, %fd506, %fd481;
$L__BB0_35:
	mul.f64 	%fd482, %fd506, 0dC02399999999999A;
	fma.rn.f64 	%fd483, %fd503, 0d4024792234134C63, %fd482;
	mul.f64 	%fd484, %fd2, %fd31;
	add.f64 	%fd485, %fd484, %fd484;
	fma.rn.f64 	%fd486, %fd2, %fd18, %fd485;
	fma.rn.f64 	%fd487, %fd484, 0d4000000000000000, %fd486;
	fma.rn.f64 	%fd488, %fd2, %fd483, %fd487;
	fma.rn.f64 	%fd530, %fd488, 0d3FC5555555555555, %fd530;
	add.s32 	%r172, %r172, 1;
	setp.eq.s32 	%p38, %r172, %r4;
	@%p38 bra 	$L__BB0_54;
	bra.uni 	$L__BB0_4;
$L__BB0_36:
	setp.eq.s32 	%p31, %r7, 1;
	neg.f64 	%fd421, %fd512;
	mul.f64 	%fd422, %fd33, %fd421;
	add.s32 	%r148, %r186, 1;
	cvt.rn.f64.u32 	%fd423, %r148;
	cvt.rn.f64.u32 	%fd424, %r186;
	mul.f64 	%fd425, %fd424, %fd423;
	div.rn.f64 	%fd56, %fd422, %fd425;
	add.f64 	%fd503, %fd503, %fd56;
	@%p31 bra 	$L__BB0_28;
	setp.eq.s32 	%p32, %r7, 2;
	add.s32 	%r149, %r186, 2;
	neg.f64 	%fd426, %fd56;
	mul.f64 	%fd427, %fd33, %fd426;
	add.s32 	%r150, %r186, 3;
	cvt.rn.f64.u32 	%fd428, %r150;
	cvt.rn.f64.u32 	%fd429, %r149;
	mul.f64 	%fd430, %fd429, %fd428;
	div.rn.f64 	%fd58, %fd427, %fd430;
	add.f64 	%fd503, %fd503, %fd58;
	@%p32 bra 	$L__BB0_28;
	add.s32 	%r151, %r186, 4;
	mul.f64 	%fd431, %fd33, %fd58;
	add.s32 	%r152, %r186, 5;
	cvt.rn.f64.u32 	%fd432, %r152;
	cvt.rn.f64.u32 	%fd433, %r151;
	mul.f64 	%fd434, %fd433, %fd432;
	div.rn.f64 	%fd435, %fd431, %fd434;
	sub.f64 	%fd503, %fd503, %fd435;
	bra.uni 	$L__BB0_28;
$L__BB0_39:
	setp.eq.s32 	%p26, %r7, 1;
	neg.f64 	%fd371, %fd515;
	mul.f64 	%fd372, %fd4, %fd4;
	mul.f64 	%fd373, %fd372, %fd371;
	add.s32 	%r129, %r187, 1;
	cvt.rn.f64.u32 	%fd374, %r129;
	cvt.rn.f64.u32 	%fd375, %r187;
	mul.f64 	%fd376, %fd375, %fd374;
	div.rn.f64 	%fd64, %fd373, %fd376;
	add.f64 	%fd500, %fd500, %fd64;
	@%p26 bra 	$L__BB0_24;
	setp.eq.s32 	%p27, %r7, 2;
	add.s32 	%r130, %r187, 2;
	neg.f64 	%fd377, %fd64;
	mul.f64 	%fd379, %fd372, %fd377;
	add.s32 	%r131, %r187, 3;
	cvt.rn.f64.u32 	%fd380, %r131;
	cvt.rn.f64.u32 	%fd381, %r130;
	mul.f64 	%fd382, %fd381, %fd380;
	div.rn.f64 	%fd66, %fd379, %fd382;
	add.f64 	%fd500, %fd500, %fd66;
	@%p27 bra 	$L__BB0_24;
	add.s32 	%r132, %r187, 4;
	mul.f64 	%fd384, %fd372, %fd66;
	add.s32 	%r133, %r187, 5;
	cvt.rn.f64.u32 	%fd385, %r133;
	cvt.rn.f64.u32 	%fd386, %r132;
	mul.f64 	%fd387, %fd386, %fd385;
	div.rn.f64 	%fd388, %fd384, %fd387;
	sub.f64 	%fd500, %fd500, %fd388;
	bra.uni 	$L__BB0_24;
$L__BB0_42:
	setp.eq.s32 	%p21, %r7, 1;
	neg.f64 	%fd328, %fd518;
	mul.f64 	%fd329, %fd20, %fd328;
	add.s32 	%r114, %r188, 1;
	cvt.rn.f64.u32 	%fd330, %r114;
	cvt.rn.f64.u32 	%fd331, %r188;
	mul.f64 	%fd332, %fd331, %fd330;
	div.rn.f64 	%fd72, %fd329, %fd332;
	add.f64 	%fd497, %fd497, %fd72;
	@%p21 bra 	$L__BB0_20;
	setp.eq.s32 	%p22, %r7, 2;
	add.s32 	%r115, %r188, 2;
	neg.f64 	%fd333, %fd72;
	mul.f64 	%fd334, %fd20, %fd333;
	add.s32 	%r116, %r188, 3;
	cvt.rn.f64.u32 	%fd335, %r116;
	cvt.rn.f64.u32 	%fd336, %r115;
	mul.f64 	%fd337, %fd336, %fd335;
	div.rn.f64 	%fd74, %fd334, %fd337;
	add.f64 	%fd497, %fd497, %fd74;
	@%p22 bra 	$L__BB0_20;
	add.s32 	%r117, %r188, 4;
	mul.f64 	%fd338, %fd20, %fd74;
	add.s32 	%r118, %r188, 5;
	cvt.rn.f64.u32 	%fd339, %r118;
	cvt.rn.f64.u32 	%fd340, %r117;
	mul.f64 	%fd341, %fd340, %fd339;
	div.rn.f64 	%fd342, %fd338, %fd341;
	sub.f64 	%fd497, %fd497, %fd342;
	bra.uni 	$L__BB0_20;
$L__BB0_45:
	setp.eq.s32 	%p16, %r7, 1;
	neg.f64 	%fd278, %fd521;
	mul.f64 	%fd279, %fd4, %fd4;
	mul.f64 	%fd280, %fd279, %fd278;
	add.s32 	%r95, %r189, 1;
	cvt.rn.f64.u32 	%fd281, %r95;
	cvt.rn.f64.u32 	%fd282, %r189;
	mul.f64 	%fd283, %fd282, %fd281;
	div.rn.f64 	%fd80, %fd280, %fd283;
	add.f64 	%fd494, %fd494, %fd80;
	@%p16 bra 	$L__BB0_16;
	setp.eq.s32 	%p17, %r7, 2;
	add.s32 	%r96, %r189, 2;
	neg.f64 	%fd284, %fd80;
	mul.f64 	%fd286, %fd279, %fd284;
	add.s32 	%r97, %r189, 3;
	cvt.rn.f64.u32 	%fd287, %r97;
	cvt.rn.f64.u32 	%fd288, %r96;
	mul.f64 	%fd289, %fd288, %fd287;
	div.rn.f64 	%fd82, %fd286, %fd289;
	add.f64 	%fd494, %fd494, %fd82;
	@%p17 bra 	$L__BB0_16;
	add.s32 	%r98, %r189, 4;
	mul.f64 	%fd291, %fd279, %fd82;
	add.s32 	%r99, %r189, 5;
	cvt.rn.f64.u32 	%fd292, %r99;
	cvt.rn.f64.u32 	%fd293, %r98;
	mul.f64 	%fd294, %fd293, %fd292;
	div.rn.f64 	%fd295, %fd291, %fd294;
	sub.f64 	%fd494, %fd494, %fd295;
	bra.uni 	$L__BB0_16;
$L__BB0_48:
	and.b32  	%r43, %r4, 3;
	setp.lt.u32 	%p4, %r4, 4;
	mov.f64 	%fd530, 0d0000000000000000;
	mov.b32 	%r193, 0;
	@%p4 bra 	$L__BB0_51;
	and.b32  	%r193, %r4, 2147483644;
	mul.f64 	%fd94, %fd4, 0d402399999999999A;
	mov.f64 	%fd530, 0d0000000000000000;
	mov.b32 	%r191, 0;
$L__BB0_50:
	cvt.rn.f64.u32 	%fd111, %r191;
	fma.rn.f64 	%fd112, %fd2, %fd111, %fd1;
	div.rn.f64 	%fd113, %fd112, %fd3;
	mul.f64 	%fd114, %fd113, 0d4024792234134C63;
	sub.f64 	%fd115, %fd114, %fd94;
	add.f64 	%fd116, %fd5, %fd112;
	div.rn.f64 	%fd117, %fd116, %fd3;
	mul.f64 	%fd118, %fd117, 0d4024792234134C63;
	sub.f64 	%fd119, %fd118, %fd94;
	mul.f64 	%fd120, %fd2, %fd119;
	add.f64 	%fd121, %fd2, %fd112;
	div.rn.f64 	%fd122, %fd121, %fd3;
	mul.f64 	%fd123, %fd122, 0d4024792234134C63;
	sub.f64 	%fd124, %fd123, %fd94;
	add.f64 	%fd125, %fd120, %fd120;
	fma.rn.f64 	%fd126, %fd2, %fd115, %fd125;
	fma.rn.f64 	%fd127, %fd120, 0d4000000000000000, %fd126;
	fma.rn.f64 	%fd128, %fd2, %fd124, %fd127;
	fma.rn.f64 	%fd129, %fd128, 0d3FC5555555555555, %fd530;
	add.s32 	%r58, %r191, 1;
	cvt.rn.f64.u32 	%fd130, %r58;
	fma.rn.f64 	%fd131, %fd2, %fd130, %fd1;
	div.rn.f64 	%fd132, %fd131, %fd3;
	mul.f64 	%fd133, %fd132, 0d4024792234134C63;
	sub.f64 	%fd134, %fd133, %fd94;
	add.f64 	%fd135, %fd5, %fd131;
	div.rn.f64 	%fd136, %fd135, %fd3;
	mul.f64 	%fd137, %fd136, 0d4024792234134C63;
	sub.f64 	%fd138, %fd137, %fd94;
	mul.f64 	%fd139, %fd2, %fd138;
	add.f64 	%fd140, %fd2, %fd131;
	div.rn.f64 	%fd141, %fd140, %fd3;
	mul.f64 	%fd142, %fd141, 0d4024792234134C63;
	sub.f64 	%fd143, %fd142, %fd94;
	add.f64 	%fd144, %fd139, %fd139;
	fma.rn.f64 	%fd145, %fd2, %fd134, %fd144;
	fma.rn.f64 	%fd146, %fd139, 0d4000000000000000, %fd145;
	fma.rn.f64 	%fd147, %fd2, %fd143, %fd146;
	fma.rn.f64 	%fd148, %fd147, 0d3FC5555555555555, %fd129;
	add.s32 	%r59, %r191, 2;
	cvt.rn.f64.u32 	%fd149, %r59;
	fma.rn.f64 	%fd150, %fd2, %fd149, %fd1;
	div.rn.f64 	%fd151, %fd150, %fd3;
	mul.f64 	%fd152, %fd151, 0d4024792234134C63;
	sub.f64 	%fd153, %fd152, %fd94;
	add.f64 	%fd154, %fd5, %fd150;
	div.rn.f64 	%fd155, %fd154, %fd3;
	mul.f64 	%fd156, %fd155, 0d4024792234134C63;
	sub.f64 	%fd157, %fd156, %fd94;
	mul.f64 	%fd158, %fd2, %fd157;
	add.f64 	%fd159, %fd2, %fd150;
	div.rn.f64 	%fd160, %fd159, %fd3;
	mul.f64 	%fd161, %fd160, 0d4024792234134C63;
	sub.f64 	%fd162, %fd161, %fd94;
	add.f64 	%fd163, %fd158, %fd158;
	fma.rn.f64 	%fd164, %fd2, %fd153, %fd163;
	fma.rn.f64 	%fd165, %fd158, 0d4000000000000000, %fd164;
	fma.rn.f64 	%fd166, %fd2, %fd162, %fd165;
	fma.rn.f64 	%fd167, %fd166, 0d3FC5555555555555, %fd148;
	add.s32 	%r60, %r191, 3;
	cvt.rn.f64.u32 	%fd168, %r60;
	fma.rn.f64 	%fd169, %fd2, %fd168, %fd1;
	div.rn.f64 	%fd170, %fd169, %fd3;
	mul.f64 	%fd171, %fd170, 0d4024792234134C63;
	sub.f64 	%fd172, %fd171, %fd94;
	add.f64 	%fd173, %fd5, %fd169;
	div.rn.f64 	%fd174, %fd173, %fd3;
	mul.f64 	%fd175, %fd174, 0d4024792234134C63;
	sub.f64 	%fd176, %fd175, %fd94;
	mul.f64 	%fd177, %fd2, %fd176;
	add.f64 	%fd178, %fd2, %fd169;
	div.rn.f64 	%fd179, %fd178, %fd3;
	mul.f64 	%fd180, %fd179, 0d4024792234134C63;
	sub.f64 	%fd181, %fd180, %fd94;
	add.f64 	%fd182, %fd177, %fd177;
	fma.rn.f64 	%fd183, %fd2, %fd172, %fd182;
	fma.rn.f64 	%fd184, %fd177, 0d4000000000000000, %fd183;
	fma.rn.f64 	%fd185, %fd2, %fd181, %fd184;
	fma.rn.f64 	%fd530, %fd185, 0d3FC5555555555555, %fd167;
	add.s32 	%r191, %r191, 4;
	setp.ne.s32 	%p5, %r191, %r193;
	@%p5 bra 	$L__BB0_50;
$L__BB0_51:
	setp.eq.s32 	%p6, %r43, 0;
	@%p6 bra 	$L__BB0_54;
	mul.f64 	%fd99, %fd4, 0d402399999999999A;
	mov.b32 	%r194, 0;
$L__BB0_53:
	.pragma "nounroll";
	cvt.rn.f64.u32 	%fd186, %r193;
	fma.rn.f64 	%fd187, %fd2, %fd186, %fd1;
	div.rn.f64 	%fd188, %fd187, %fd3;
	mul.f64 	%fd189, %fd188, 0d4024792234134C63;
	sub.f64 	%fd190, %fd189, %fd99;
	add.f64 	%fd191, %fd5, %fd187;
	div.rn.f64 	%fd192, %fd191, %fd3;
	mul.f64 	%fd193, %fd192, 0d4024792234134C63;
	sub.f64 	%fd194, %fd193, %fd99;
	mul.f64 	%fd195, %fd2, %fd194;
	add.f64 	%fd196, %fd2, %fd187;
	div.rn.f64 	%fd197, %fd196, %fd3;
	mul.f64 	%fd198, %fd197, 0d4024792234134C63;
	sub.f64 	%fd199, %fd198, %fd99;
	add.f64 	%fd200, %fd195, %fd195;
	fma.rn.f64 	%fd201, %fd2, %fd190, %fd200;
	fma.rn.f64 	%fd202, %fd195, 0d4000000000000000, %fd201;
	fma.rn.f64 	%fd203, %fd2, %fd199, %fd202;
	fma.rn.f64 	%fd530, %fd203, 0d3FC5555555555555, %fd530;
	add.s32 	%r193, %r193, 1;
	add.s32 	%r194, %r194, 1;
	setp.ne.s32 	%p7, %r194, %r43;
	@%p7 bra 	$L__BB0_53;
$L__BB0_54:
	ld.param.u64 	%rd5, [_Z15computeVelocityPd_param_0];
	mov.u32 	%r168, %ctaid.x;
	mov.u32 	%r169, %ntid.x;
	mov.u32 	%r170, %tid.x;
	mad.lo.s32 	%r171, %r168, %r169, %r170;
	cvta.to.global.u64 	%rd2, %rd5;
	mul.wide.s32 	%rd3, %r171, 8;
	add.s64 	%rd4, %rd2, %rd3;
	st.global.f64 	[%rd4], %fd530;
$L__BB0_55:
	ret;

}


// ===== COMPILED SASS (sm_100) =====

	.target	sm_100

	.elftype	@"ET_EXEC"


//--------------------- .note.nv.tkinfo           --------------------------
	.section	.note.nv.tkinfo,"",@"SHT_NOTE"
	.sectionflags	@"SHF_NOTE_NV_TKINFO"
	.tkinfo
        /*0018*/ 	.word	0x00000002
        /*0030*/ 	.string	""
        /*0030*/ 	.string	"ptxas"
        /*0030*/ 	.string	"Cuda compilation tools, release 13.0, V13.0.88"
        /*0030*/ 	.string	"Build cuda_13.0.r13.0/compiler.36424714_0"
        /*0030*/ 	.string	"-arch sm_100 -m 64 "



//--------------------- .note.nv.cuinfo           --------------------------
	.section	.note.nv.cuinfo,"",@"SHT_NOTE"
	.sectionflags	@"SHF_NOTE_NV_CUINFO"
        /*0018*/ 	.short	0x0002
        /*001a*/ 	.short	0x0064
        /*001c*/ 	.short	0x0082
	.zero		2


//--------------------- .nv.info                  --------------------------
	.section	.nv.info,"",@"SHT_CUDA_INFO"
	.align	4


	//----- nvinfo : EIATTR_REGCOUNT
	.align		4
        /*0000*/ 	.byte	0x04, 0x2f
        /*0002*/ 	.short	(.L_2 - .L_1)
	.align		4
.L_1:
        /*0004*/ 	.word	index@(_Z15computeVelocityPd)
        /*0008*/ 	.word	0x00000030


	//----- nvinfo : EIATTR_FRAME_SIZE
	.align		4
.L_2:
        /*000c*/ 	.byte	0x04, 0x11
        /*000e*/ 	.short	(.L_4 - .L_3)
	.align		4
.L_3:
        /*0010*/ 	.word	index@($__internal_0_$__cuda_sm20_div_rn_f64_full)
        /*0014*/ 	.word	0x00000000


	//----- nvinfo : EIATTR_FRAME_SIZE
	.align		4
.L_4:
        /*0018*/ 	.byte	0x04, 0x11
        /*001a*/ 	.short	(.L_6 - .L_5)
	.align		4
.L_5:
        /*001c*/ 	.word	index@(_Z15computeVelocityPd)
        /*0020*/ 	.word	0x00000000


	//----- nvinfo : EIATTR_MIN_STACK_SIZE
	.align		4
.L_6:
        /*0024*/ 	.byte	0x04, 0x12
        /*0026*/ 	.short	(.L_8 - .L_7)
	.align		4
.L_7:
        /*0028*/ 	.word	index@(_Z15computeVelocityPd)
        /*002c*/ 	.word	0x00000000
.L_8:


//--------------------- .nv.compat                --------------------------
	.section	.nv.compat,"",@"SHT_CUDA_COMPAT_INFO"
	.align	4
        /*0000*/ 	.byte	0x02, 0x09, 0x00, 0x00, 0x02, 0x02, 0x01, 0x00, 0x02, 0x05, 0x05, 0x00, 0x03, 0x07, 0x01, 0x01
        /*0010*/ 	.byte	0x02, 0x03, 0x00, 0x00, 0x02, 0x06, 0x01, 0x00, 0x04, 0x0b, 0x08, 0x00, 0x01, 0x00, 0x00, 0x00
        /*0020*/ 	.byte	0x00, 0x00, 0x00, 0x00


//--------------------- .nv.info._Z15computeVelocityPd --------------------------
	.section	.nv.info._Z15computeVelocityPd,"",@"SHT_CUDA_INFO"
	.sectionflags	@""
	.align	4


	//----- nvinfo : EIATTR_CUDA_API_VERSION
	.align		4
        /*0000*/ 	.byte	0x04, 0x37
        /*0002*/ 	.short	(.L_10 - .L_9)
.L_9:
        /*0004*/ 	.word	0x00000082


	//----- nvinfo : EIATTR_KPARAM_INFO
	.align		4
.L_10:
        /*0008*/ 	.byte	0x04, 0x17
        /*000a*/ 	.short	(.L_12 - .L_11)
.L_11:
        /*000c*/ 	.word	0x00000000
        /*0010*/ 	.short	0x0000
        /*0012*/ 	.short	0x0000
        /*0014*/ 	.byte	0x00, 0xf5, 0x21, 0x00


	//----- nvinfo : EIATTR_SPARSE_MMA_MASK
	.align		4
.L_12:
        /*0018*/ 	.byte	0x03, 0x50
        /*001a*/ 	.short	0x0000


	//----- nvinfo : EIATTR_MAXREG_COUNT
	.align		4
        /*001c*/ 	.byte	0x03, 0x1b
        /*001e*/ 	.short	0x00ff


	//----- nvinfo : EIATTR_MERCURY_ISA_VERSION
	.align		4
        /*0020*/ 	.byte	0x03, 0x5f
        /*0022*/ 	.short	0x0101


	//----- nvinfo : EIATTR_VRC_CTA_INIT_COUNT
	.align		4
        /*0024*/ 	.byte	0x02, 0x4a
	.zero		1
	.zero		1


	//----- nvinfo : EIATTR_EXIT_INSTR_OFFSETS
	.align		4
        /*0028*/ 	.byte	0x04, 0x1c
        /*002a*/ 	.short	(.L_14 - .L_13)


	//   ....[0]....
.L_13:
        /*002c*/ 	.word	0x00000080


	//   ....[1]....
        /*0030*/ 	.word	0x00007730


	//----- nvinfo : EIATTR_CRS_STACK_SIZE
	.align		4
.L_14:
        /*0034*/ 	.byte	0x04, 0x1e
        /*0036*/ 	.short	(.L_16 - .L_15)
.L_15:
        /*0038*/ 	.word	0x00000000


	//----- nvinfo : EIATTR_CBANK_PARAM_SIZE
	.align		4
.L_16:
        /*003c*/ 	.byte	0x03, 0x19
        /*003e*/ 	.short	0x0008


	//----- nvinfo : EIATTR_PARAM_CBANK
	.align		4
        /*0040*/ 	.byte	0x04, 0x0a
        /*0042*/ 	.short	(.L_18 - .L_17)
	.align		4
.L_17:
        /*0044*/ 	.word	index@(.nv.constant0._Z15computeVelocityPd)
        /*0048*/ 	.short	0x0380
        /*004a*/ 	.short	0x0008


	//----- nvinfo : EIATTR_SW_WAR
	.align		4
.L_18:
        /*004c*/ 	.byte	0x04, 0x36
        /*004e*/ 	.short	(.L_20 - .L_19)
.L_19:
        /*0050*/ 	.word	0x00000008
.L_20:


//--------------------- .nv.callgraph             --------------------------
	.section	.nv.callgraph,"",@"SHT_CUDA_CALLGRAPH"
	.align	4
	.sectionentsize	8
	.align		4
        /*0000*/ 	.word	0x00000000
	.align		4
        /*0004*/ 	.word	0xffffffff
	.align		4
        /*0008*/ 	.word	0x00000000
	.align		4
        /*000c*/ 	.word	0xfffffffe
	.align		4
        /*0010*/ 	.word	0x00000000
	.align		4
        /*0014*/ 	.word	0xfffffffd
	.align		4
        /*0018*/ 	.word	0x00000000
	.align		4
        /*001c*/ 	.word	0xfffffffc


//--------------------- .nv.constant3             --------------------------
	.section	.nv.constant3,"a",@progbits
	.align	8
.nv.constant3:
	.type		d_launcher,@object
	.size		d_launcher,(.L_0 - d_launcher)
d_launcher:
	.zero		24
.L_0:


//--------------------- .text._Z15computeVelocityPd --------------------------
	.section	.text._Z15computeVelocityPd,"ax",@progbits
	.align	128
        .global         _Z15computeVelocityPd
        .type           _Z15computeVelocityPd,@function
        .size           _Z15computeVelocityPd,(.L_x_156 - _Z15computeVelocityPd)
        .other          _Z15computeVelocityPd,@"STO_CUDA_ENTRY STV_DEFAULT"
_Z15computeVelocityPd:
.text._Z15computeVelocityPd:
[----:B------:R-:W-:Y:S01]  /*0000*/  LDC R1, c[0x0][0x37c] ;  /* 0x0000df00ff017b82 */ /* 0x000fe20000000800 */
[----:B------:R-:W0:Y:S07]  /*0010*/  S2R R6, SR_TID.X ;  /* 0x0000000000067919 */ /* 0x000e2e0000002100 */
[----:B------:R-:W0:Y:S01]  /*0020*/  S2UR UR4, SR_CTAID.X ;  /* 0x00000000000479c3 */ /* 0x000e220000002500 */
[----:B------:R-:W1:Y:S07]  /*0030*/  LDCU UR5, c[0x3][URZ] ;  /* 0x00c00000ff0577ac */ /* 0x000e6e0008000800 */
[----:B------:R-:W0:Y:S02]  /*0040*/  LDC R3, c[0x0][0x360] ;  /* 0x0000d800ff037b82 */ /* 0x000e240000000800 */
[----:B0-----:R-:W-:-:S04]  /*0050*/  IMAD R6, R3, UR4, R6 ;  /* 0x0000000403067c24 */ /* 0x001fc8000f8e0206 */
[----:B------:R-:W-:-:S05]  /*0060*/  VIADD R0, R6, 0x1 ;  /* 0x0000000106007836 */ /* 0x000fca0000000000 */
[----:B-1----:R-:W-:-:S13]  /*0070*/  ISETP.GT.AND P0, PT, R0, UR5, PT ;  /* 0x0000000500007c0c */ /* 0x002fda000bf04270 */
[----:B------:R-:W-:Y:S05]  /*0080*/  @P0 EXIT ;  /* 0x000000000000094d */ /* 0x000fea0003800000 */
[----:B------:R-:W0:Y:S01]  /*0090*/  LDCU UR4, c[0x3][0xc] ;  /* 0x00c00180ff0477ac */ /* 0x000e220008000800 */
[----:B------:R-:W1:Y:S01]  /*00a0*/  LDC.64 R10, c[0x3][0x8] ;  /* 0x00c00200ff0a7b82 */ /* 0x000e620000000a00 */
[----:B------:R-:W-:Y:S01]  /*00b0*/  IMAD.MOV.U32 R4, RZ, RZ, 0x1 ;  /* 0x00000001ff047424 */ /* 0x000fe200078e00ff */
[----:B------:R-:W-:Y:S01]  /*00c0*/  I2F.F64 R6, R6 ;  /* 0x0000000600067312 */ /* 0x000fe20000201c00 */
[----:B------:R-:W-:Y:S07]  /*00d0*/  BSSY.RECONVERGENT B1, `(.L_x_0) ;  /* 0x0000016000017945 */ /* 0x000fee0003800200 */
[----:B0-----:R-:W1:Y:S02]  /*00e0*/  MUFU.RCP64H R5, UR4 ;  /* 0x0000000400057d08 */ /* 0x001e640008001800 */
[----:B-1----:R-:W-:-:S08]  /*00f0*/  DFMA R2, R4, -R10, 1 ;  /* 0x3ff000000402742b */ /* 0x002fd0000000080a */
[----:B------:R-:W-:Y:S02]  /*0100*/  DFMA R8, R2, R2, R2 ;  /* 0x000000020208722b */ /* 0x000fe40000000002 */
[----:B------:R-:W0:Y:S06]  /*0110*/  I2F.F64 R2, R0 ;  /* 0x0000000000027312 */ /* 0x000e2c0000201c00 */
[----:B------:R-:W-:-:S08]  /*0120*/  DFMA R8, R4, R8, R4 ;  /* 0x000000080408722b */ /* 0x000fd00000000004 */
[----:B------:R-:W-:Y:S02]  /*0130*/  DFMA R4, R8, -R10, 1 ;  /* 0x3ff000000804742b */ /* 0x000fe4000000080a */
[----:B0-----:R-:W-:-:S06]  /*0140*/  DADD R28, -R6, R2 ;  /* 0x00000000061c7229 */ /* 0x001fcc0000000102 */
[----:B------:R-:W-:-:S04]  /*0150*/  DFMA R4, R8, R4, R8 ;  /* 0x000000040804722b */ /* 0x000fc80000000008 */
[----:B------:R-:W-:-:S04]  /*0160*/  FSETP.GEU.AND P1, PT, |R29|, 6.5827683646048100446e-37, PT ;  /* 0x036000001d00780b */ /* 0x000fc80003f2e200 */
[----:B------:R-:W-:-:S08]  /*0170*/  DMUL R8, R28, R4 ;  /* 0x000000041c087228 */ /* 0x000fd00000000000 */
[----:B------:R-:W-:-:S08]  /*0180*/  DFMA R2, R8, -R10, R28 ;  /* 0x8000000a0802722b */ /* 0x000fd0000000001c */
[----:B------:R-:W-:-:S10]  /*0190*/  DFMA R8, R4, R2, R8 ;  /* 0x000000020408722b */ /* 0x000fd40000000008 */
[----:B------:R-:W-:-:S05]  /*01a0*/  FFMA R2, RZ, UR4, R9 ;  /* 0x00000004ff027c23 */ /* 0x000fca0008000009 */
[----:B------:R-:W-:-:S13]  /*01b0*/  FSETP.GT.AND P0, PT, |R2|, 1.469367938527859385e-39, PT ;  /* 0x001000000200780b */ /* 0x000fda0003f04200 */
[----:B------:R-:W-:Y:S05]  /*01c0*/  @P0 BRA P1, `(.L_x_1) ;  /* 0x0000000000180947 */ /* 0x000fea0000800000 */
[----:B------:R-:W0:Y:S01]  /*01d0*/  LDCU.64 UR4, c[0x3][0x8] ;  /* 0x00c00100ff0477ac */ /* 0x000e220008000a00 */
[----:B------:R-:W-:Y:S01]  /*01e0*/  MOV R10, 0x220 ;  /* 0x00000220000a7802 */ /* 0x000fe20000000f00 */
[----:B0-----:R-:W-:Y:S02]  /*01f0*/  IMAD.U32 R26, RZ, RZ, UR4 ;  /* 0x00000004ff1a7e24 */ /* 0x001fe4000f8e00ff */
[----:B------:R-:W-:-:S07]  /*0200*/  IMAD.U32 R27, RZ, RZ, UR5 ;  /* 0x00000005ff1b7e24 */ /* 0x000fce000f8e00ff */
[----:B------:R-:W-:Y:S05]  /*0210*/  CALL.REL.NOINC `($__internal_0_$__cuda_sm20_div_rn_f64_full) ;  /* 0x0000007400487944 */ /* 0x000fea0003c00000 */
[----:B------:R-:W-:-:S07]  /*0220*/  MOV R8, R24 ;  /* 0x0000001800087202 */ /* 0x000fce0000000f00 */
.L_x_1:
[----:B------:R-:W-:Y:S05]  /*0230*/  BSYNC.RECONVERGENT B1 ;  /* 0x0000000000017941 */ /* 0x000fea0003800200 */
.L_x_0:
[----:B------:R-:W0:Y:S01]  /*0240*/  F2I.F64.TRUNC R8, R8 ;  /* 0x0000000800087311 */ /* 0x000e22000030d100 */
[----:B------:R-:W1:Y:S01]  /*0250*/  LDCU.64 UR4, c[0x0][0x358] ;  /* 0x00006b00ff0477ac */ /* 0x000e620008000a00 */
[----:B------:R-:W-:Y:S01]  /*0260*/  BSSY.RECONVERGENT B1, `(.L_x_2) ;  /* 0x0000745000017945 */ /* 0x000fe20003800200 */
[----:B------:R-:W-:Y:S01]  /*0270*/  CS2R R22, SRZ ;  /* 0x0000000000167805 */ /* 0x000fe2000001ff00 */
[----:B------:R-:W2:Y:S01]  /*0280*/  LDCU.64 UR6, c[0x3][0x8] ;  /* 0x00c00100ff0677ac */ /* 0x000ea20008000a00 */
[----:B0-----:R-:W-:-:S13]  /*0290*/  ISETP.GE.AND P0, PT, R8, 0x1, PT ;  /* 0x000000010800780c */ /* 0x001fda0003f06270 */
[----:B-12---:R-:W-:Y:S05]  /*02a0*/  @!P0 BRA `(.L_x_3) ;  /* 0x0000007400008947 */ /* 0x006fea0003800000 */
[----:B------:R-:W0:Y:S01]  /*02b0*/  MUFU.RCP64H R3, 1.5707960128784179688 ;  /* 0x3ff921fb00037908 */ /* 0x000e220000001800 */
[----:B------:R-:W-:Y:S01]  /*02c0*/  IMAD.MOV.U32 R10, RZ, RZ, 0x54442d18 ;  /* 0x54442d18ff0a7424 */ /* 0x000fe200078e00ff */
[----:B------:R-:W1:Y:S01]  /*02d0*/  LDCU UR8, c[0x3][URZ] ;  /* 0x00c00000ff0877ac */ /* 0x000e620008000800 */
[----:B------:R-:W-:Y:S02]  /*02e0*/  IMAD.MOV.U32 R11, RZ, RZ, 0x3ff921fb ;  /* 0x3ff921fbff0b7424 */ /* 0x000fe400078e00ff */
[----:B------:R-:W-:-:S06]  /*02f0*/  IMAD.MOV.U32 R2, RZ, RZ, 0x1 ;  /* 0x00000001ff027424 */ /* 0x000fcc00078e00ff */
[----:B0-----:R-:W-:Y:S01]  /*0300*/  DFMA R4, R2, -R10, 1 ;  /* 0x3ff000000204742b */ /* 0x001fe2000000080a */
[----:B-1----:R-:W0:Y:S07]  /*0310*/  I2F.F64 R28, UR8 ;  /* 0x00000008001c7d12 */ /* 0x002e2e0008201c00 */
[----:B------:R-:W-:-:S08]  /*0320*/  DFMA R4, R4, R4, R4 ;  /* 0x000000040404722b */ /* 0x000fd00000000004 */
[----:B------:R-:W-:Y:S01]  /*0330*/  DFMA R4, R2, R4, R2 ;  /* 0x000000040204722b */ /* 0x000fe20000000002 */
[----:B0-----:R-:W-:-:S07]  /*0340*/  FSETP.GEU.AND P1, PT, |R29|, 6.5827683646048100446e-37, PT ;  /* 0x036000001d00780b */ /* 0x001fce0003f2e200 */
[----:B------:R-:W-:-:S08]  /*0350*/  DFMA R2, R4, -R10, 1 ;  /* 0x3ff000000402742b */ /* 0x000fd0000000080a */
[----:B------:R-:W-:-:S08]  /*0360*/  DFMA R2, R4, R2, R4 ;  /* 0x000000020402722b */ /* 0x000fd00000000004 */
[----:B------:R-:W-:-:S08]  /*0370*/  DMUL R4, R28, R2 ;  /* 0x000000021c047228 */ /* 0x000fd00000000000 */
[----:B------:R-:W-:-:S08]  /*0380*/  DFMA R10, R4, -R10, R28 ;  /* 0x8000000a040a722b */ /* 0x000fd0000000001c */
[----:B------:R-:W-:-:S10]  /*0390*/  DFMA R2, R2, R10, R4 ;  /* 0x0000000a0202722b */ /* 0x000fd40000000004 */
[----:B------:R-:W-:-:S05]  /*03a0*/  FFMA R0, RZ, 1.9463495016098022461, R3 ;  /* 0x3ff921fbff007823 */ /* 0x000fca0000000003 */
[----:B------:R-:W-:-:S13]  /*03b0*/  FSETP.GT.AND P0, PT, |R0|, 1.469367938527859385e-39, PT ;  /* 0x001000000000780b */ /* 0x000fda0003f04200 */
[----:B------:R-:W-:Y:S05]  /*03c0*/  @P0 BRA P1, `(.L_x_4) ;  /* 0x0000000000180947 */ /* 0x000fea0000800000 */
[----:B------:R-:W-:Y:S01]  /*03d0*/  IMAD.MOV.U32 R26, RZ, RZ, 0x54442d18 ;  /* 0x54442d18ff1a7424 */ /* 0x000fe200078e00ff */
[----:B------:R-:W-:Y:S02]  /*03e0*/  MOV R27, 0x3ff921fb ;  /* 0x3ff921fb001b7802 */ /* 0x000fe40000000f00 */
[----:B------:R-:W-:-:S07]  /*03f0*/  MOV R10, 0x410 ;  /* 0x00000410000a7802 */ /* 0x000fce0000000f00 */
[----:B------:R-:W-:Y:S05]  /*0400*/  CALL.REL.NOINC `($__internal_0_$__cuda_sm20_div_rn_f64_full) ;  /* 0x0000007000cc7944 */ /* 0x000fea0003c00000 */
[----:B------:R-:W-:Y:S02]  /*0410*/  IMAD.MOV.U32 R2, RZ, RZ, R24 ;  /* 0x000000ffff027224 */ /* 0x000fe400078e0018 */
[----:B------:R-:W-:-:S07]  /*0420*/  IMAD.MOV.U32 R3, RZ, RZ, R9 ;  /* 0x000000ffff037224 */ /* 0x000fce00078e0009 */
.L_x_4:
[----:B------:R-:W0:Y:S01]  /*0430*/  LDC R0, c[0x3][0x10] ;  /* 0x00c00400ff007b82 */ /* 0x000e220000000800 */
[----:B------:R-:W1:Y:S02]  /*0440*/  LDCU UR8, c[0x3][0x4] ;  /* 0x00c00080ff0877ac */ /* 0x000e640008000800 */
[----:B-1----:R-:W1:Y:S01]  /*0450*/  I2F.F64 R20, UR8 ;  /* 0x0000000800147d12 */ /* 0x002e620008201c00 */
[----:B0-----:R-:W-:-:S13]  /*0460*/  ISETP.GE.AND P0, PT, R0, 0x2, PT ;  /* 0x000000020000780c */ /* 0x001fda0003f06270 */
[----:B-1----:R-:W-:Y:S05]  /*0470*/  @!P0 BRA `(.L_x_5) ;  /* 0x0000005400488947 */ /* 0x002fea0003800000 */
[----:B------:R-:W-:Y:S01]  /*0480*/  IMAD.SHL.U32 R7, R0, 0x2, RZ ;  /* 0x0000000200077824 */ /* 0x000fe200078e00ff */
[----:B------:R-:W-:Y:S01]  /*0490*/  BSSY.RECONVERGENT B2, `(.L_x_6) ;  /* 0x000054f000027945 */ /* 0x000fe20003800200 */
[----:B------:R-:W-:Y:S02]  /*04a0*/  MOV R5, RZ ;  /* 0x000000ff00057202 */ /* 0x000fe40000000f00 */
[----:B------:R-:W-:Y:S02]  /*04b0*/  CS2R R22, SRZ ;  /* 0x0000000000167805 */ /* 0x000fe4000001ff00 */
[----:B------:R-:W-:-:S05]  /*04c0*/  VIMNMX R0, PT, PT, R7, 0x4, !PT ;  /* 0x0000000407007848 */ /* 0x000fca0007fe0100 */
[----:B------:R-:W-:-:S05]  /*04d0*/  VIADD R0, R0, 0xfffffffd ;  /* 0xfffffffd00007836 */ /* 0x000fca0000000000 */
[----:B------:R-:W-:-:S04]  /*04e0*/  LEA.HI R0, R0, 0x1, RZ, 0x1f ;  /* 0x0000000100007811 */ /* 0x000fc800078ff8ff */
[C---:B------:R-:W-:Y:S02]  /*04f0*/  LOP3.LUT R6, R0.reuse, 0x7ffffffc, RZ, 0xc0, !PT ;  /* 0x7ffffffc00067812 */ /* 0x040fe400078ec0ff */
[----:B------:R-:W-:-:S03]  /*0500*/  LOP3.LUT R4, R0, 0x3, RZ, 0xc0, !PT ;  /* 0x0000000300047812 */ /* 0x000fc600078ec0ff */
[----:B------:R-:W-:-:S07]  /*0510*/  IMAD.MOV R0, RZ, RZ, -R6 ;  /* 0x000000ffff007224 */ /* 0x000fce00078e0a06 */
.L_x_115:
[----:B------:R-:W0:Y:S01]  /*0520*/  S2R R14, SR_TID.X ;  /* 0x00000000000e7919 */ /* 0x000e220000002100 */
[----:B------:R-:W1:Y:S01]  /*0530*/  MUFU.RCP64H R11, R3 ;  /* 0x00000003000b7308 */ /* 0x000e620000001800 */
[----:B------:R-:W0:Y:S01]  /*0540*/  S2UR UR8, SR_CTAID.X ;  /* 0x00000000000879c3 */ /* 0x000e220000002500 */
[----:B------:R-:W-:Y:S01]  /*0550*/  IMAD.MOV.U32 R10, RZ, RZ, 0x1 ;  /* 0x00000001ff0a7424 */ /* 0x000fe200078e00ff */
[----:B------:R-:W-:Y:S01]  /*0560*/  BSSY.RECONVERGENT B3, `(.L_x_7) ;  /* 0x000001a000037945 */ /* 0x000fe20003800200 */
[----:B------:R-:W-:-:S04]  /*0570*/  ISETP.GE.AND P4, PT, R7, 0x9, PT ;  /* 0x000000090700780c */ /* 0x000fc80003f86270 */
[----:B------:R-:W-:Y:S01]  /*0580*/  I2F.F64.U32 R16, R5 ;  /* 0x0000000500107312 */ /* 0x000fe20000201800 */
[----:B------:R-:W0:Y:S01]  /*0590*/  LDC R9, c[0x0][0x360] ;  /* 0x0000d800ff097b82 */ /* 0x000e220000000800 */
[----:B-1----:R-:W-:-:S08]  /*05a0*/  DFMA R12, R10, -R2, 1 ;  /* 0x3ff000000a0c742b */ /* 0x002fd00000000802 */
[----:B------:R-:W-:Y:S01]  /*05b0*/  DFMA R12, R12, R12, R12 ;  /* 0x0000000c0c0c722b */ /* 0x000fe2000000000c */
[----:B0-----:R-:W-:Y:S01]  /*05c0*/  IMAD R9, R9, UR8, R14 ;  /* 0x0000000809097c24 */ /* 0x001fe2000f8e020e */
[----:B------:R-:W0:Y:S06]  /*05d0*/  LDCU.64 UR8, c[0x3][0x8] ;  /* 0x00c00100ff0877ac */ /* 0x000e2c0008000a00 */
[----:B------:R-:W-:Y:S01]  /*05e0*/  DFMA R12, R10, R12, R10 ;  /* 0x0000000c0a0c722b */ /* 0x000fe2000000000a */
[----:B------:R-:W0:Y:S07]  /*05f0*/  I2F.F64 R10, R9 ;  /* 0x00000009000a7312 */ /* 0x000e2e0000201c00 */
[----:B------:R-:W-:-:S08]  /*0600*/  DFMA R14, R12, -R2, 1 ;  /* 0x3ff000000c0e742b */ /* 0x000fd00000000802 */
[----:B------:R-:W-:Y:S02]  /*0610*/  DFMA R14, R12, R14, R12 ;  /* 0x0000000e0c0e722b */ /* 0x000fe4000000000c */
[----:B0-----:R-:W-:-:S08]  /*0620*/  DFMA R28, R16, UR8, R10 ;  /* 0x00000008101c7c2b */ /* 0x001fd0000800000a */
[----:B------:R-:W-:Y:S02]  /*0630*/  DMUL R18, R28, R14 ;  /* 0x0000000e1c127228 */ /* 0x000fe40000000000 */
[----:B------:R-:W-:-:S06]  /*0640*/  FSETP.GEU.AND P1, PT, |R29|, 6.5827683646048100446e-37, PT ;  /* 0x036000001d00780b */ /* 0x000fcc0003f2e200 */
[----:B------:R-:W-:-:S08]  /*0650*/  DFMA R10, R18, -R2, R28 ;  /* 0x80000002120a722b */ /* 0x000fd0000000001c */
[----:B------:R-:W-:-:S10]  /*0660*/  DFMA R18, R14, R10, R18 ;  /* 0x0000000a0e12722b */ /* 0x000fd40000000012 */
[----:B------:R-:W-:-:S05]  /*0670*/  FFMA R10, RZ, R3, R19 ;  /* 0x00000003ff0a7223 */ /* 0x000fca0000000013 */
[----:B------:R-:W-:-:S13]  /*0680*/  FSETP.GT.AND P0, PT, |R10|, 1.469367938527859385e-39, PT ;  /* 0x001000000a00780b */ /* 0x000fda0003f04200 */
[----:B------:R-:W-:Y:S05]  /*0690*/  @P0 BRA P1, `(.L_x_8) ;  /* 0x0000000000180947 */ /* 0x000fea0000800000 */
[----:B------:R-:W-:Y:S01]  /*06a0*/  IMAD.MOV.U32 R26, RZ, RZ, R2 ;  /* 0x000000ffff1a7224 */ /* 0x000fe200078e0002 */
[----:B------:R-:W-:Y:S01]  /*06b0*/  MOV R10, 0x6e0 ;  /* 0x000006e0000a7802 */ /* 0x000fe20000000f00 */
[----:B------:R-:W-:-:S07]  /*06c0*/  IMAD.MOV.U32 R27, RZ, RZ, R3 ;  /* 0x000000ffff1b7224 */ /* 0x000fce00078e0003 */
[----:B------:R-:W-:Y:S05]  /*06d0*/  CALL.REL.NOINC `($__internal_0_$__cuda_sm20_div_rn_f64_full) ;  /* 0x0000007000187944 */ /* 0x000fea0003c00000 */
[----:B------:R-:W-:Y:S01]  /*06e0*/  MOV R18, R24 ;  /* 0x0000001800127202 */ /* 0x000fe20000000f00 */
[----:B------:R-:W-:-:S07]  /*06f0*/  IMAD.MOV.U32 R19, RZ, RZ, R9 ;  /* 0x000000ffff137224 */ /* 0x000fce00078e0009 */
.L_x_8:
[----:B------:R-:W-:Y:S05]  /*0700*/  BSYNC.RECONVERGENT B3 ;  /* 0x0000000000037941 */ /* 0x000fea0003800200 */
.L_x_7:
[----:B------:R-:W-:Y:S01]  /*0710*/  DMUL R34, R18, R18 ;  /* 0x0000001212227228 */ /* 0x000fe20000000000 */
[----:B------:R-:W-:Y:S02]  /*0720*/  IMAD.MOV.U32 R24, RZ, RZ, R18 ;  /* 0x000000ffff187224 */ /* 0x000fe400078e0012 */
[----:B------:R-:W-:Y:S02]  /*0730*/  IMAD.MOV.U32 R25, RZ, RZ, R19 ;  /* 0x000000ffff197224 */ /* 0x000fe400078e0013 */
[----:B------:R-:W-:Y:S01]  /*0740*/  IMAD.MOV.U32 R12, RZ, RZ, 0x2 ;  /* 0x00000002ff0c7424 */ /* 0x000fe200078e00ff */
[----:B------:R-:W-:Y:S06]  /*0750*/  @!P4 BRA `(.L_x_9) ;  /* 0x0000000400c8c947 */ /* 0x000fec0003800000 */
[----:B------:R-:W-:Y:S01]  /*0760*/  MOV R12, 0x4 ;  /* 0x00000004000c7802 */ /* 0x000fe20000000f00 */
[----:B------:R-:W-:Y:S02]  /*0770*/  IMAD.MOV.U32 R13, RZ, RZ, R0 ;  /* 0x000000ffff0d7224 */ /* 0x000fe400078e0000 */
[----:B------:R-:W-:Y:S02]  /*0780*/  IMAD.MOV.U32 R24, RZ, RZ, R18 ;  /* 0x000000ffff187224 */ /* 0x000fe400078e0012 */
[----:B------:R-:W-:-:S07]  /*0790*/  IMAD.MOV.U32 R25, RZ, RZ, R19 ;  /* 0x000000ffff197224 */ /* 0x000fce00078e0013 */
.L_x_18:
[C---:B------:R-:W-:Y:S01]  /*07a0*/  VIADD R30, R12.reuse, 0xffffffff ;  /* 0xffffffff0c1e7836 */ /* 0x040fe20000000000 */
[----:B------:R-:W-:Y:S01]  /*07b0*/  IADD3 R9, PT, PT, R12, -0x2, RZ ;  /* 0xfffffffe0c097810 */ /* 0x000fe20007ffe0ff */
[----:B------:R-:W-:Y:S01]  /*07c0*/  DMUL R28, R34, -R24 ;  /* 0x80000018221c7228 */ /* 0x000fe20000000000 */
[----:B------:R-:W-:Y:S01]  /*07d0*/  VIADD R13, R13, 0x4 ;  /* 0x000000040d0d7836 */ /* 0x000fe20000000000 */
[----:B------:R-:W-:Y:S01]  /*07e0*/  I2F.F64.U32 R26, R30 ;  /* 0x0000001e001a7312 */ /* 0x000fe20000201800 */
[----:B------:R-:W-:Y:S03]  /*07f0*/  BSSY.RECONVERGENT B3, `(.L_x_10) ;  /* 0x0000016000037945 */ /* 0x000fe60003800200 */
[----:B------:R-:W-:-:S04]  /*0800*/  ISETP.NE.AND P4, PT, R13, RZ, PT ;  /* 0x000000ff0d00720c */ /* 0x000fc80003f85270 */
[----:B------:R-:W0:Y:S01]  /*0810*/  I2F.F64.U32 R10, R9 ;  /* 0x00000009000a7312 */ /* 0x000e220000201800 */
[----:B------:R-:W-:Y:S01]  /*0820*/  FSETP.GEU.AND P1, PT, |R29|, 6.5827683646048100446e-37, PT ;  /* 0x036000001d00780b */ /* 0x000fe20003f2e200 */
[----:B0-----:R-:W-:Y:S01]  /*0830*/  DMUL R26, R26, R10 ;  /* 0x0000000a1a1a7228 */ /* 0x001fe20000000000 */
[----:B------:R-:W-:-:S05]  /*0840*/  IMAD.MOV.U32 R10, RZ, RZ, 0x1 ;  /* 0x00000001ff0a7424 */ /* 0x000fca00078e00ff */
[----:B------:R-:W0:Y:S02]  /*0850*/  MUFU.RCP64H R11, R27 ;  /* 0x0000001b000b7308 */ /* 0x000e240000001800 */
[----:B0-----:R-:W-:-:S08]  /*0860*/  DFMA R14, -R26, R10, 1 ;  /* 0x3ff000001a0e742b */ /* 0x001fd0000000010a */
[----:B------:R-:W-:-:S08]  /*0870*/  DFMA R14, R14, R14, R14 ;  /* 0x0000000e0e0e722b */ /* 0x000fd0000000000e */
[----:B------:R-:W-:-:S08]  /*0880*/  DFMA R14, R10, R14, R10 ;  /* 0x0000000e0a0e722b */ /* 0x000fd0000000000a */
[----:B------:R-:W-:-:S08]  /*0890*/  DFMA R10, -R26, R14, 1 ;  /* 0x3ff000001a0a742b */ /* 0x000fd0000000010e */
[----:B------:R-:W-:-:S08]  /*08a0*/  DFMA R10, R14, R10, R14 ;  /* 0x0000000a0e0a722b */ /* 0x000fd0000000000e */
[----:B------:R-:W-:-:S08]  /*08b0*/  DMUL R14, R28, R10 ;  /* 0x0000000a1c0e7228 */ /* 0x000fd00000000000 */
[----:B------:R-:W-:-:S08]  /*08c0*/  DFMA R24, -R26, R14, R28 ;  /* 0x0000000e1a18722b */ /* 0x000fd0000000011c */
[----:B------:R-:W-:-:S10]  /*08d0*/  DFMA R10, R10, R24, R14 ;  /* 0x000000180a0a722b */ /* 0x000fd4000000000e */
[----:B------:R-:W-:-:S05]  /*08e0*/  FFMA R9, RZ, R27, R11 ;  /* 0x0000001bff097223 */ /* 0x000fca000000000b */
[----:B------:R-:W-:-:S13]  /*08f0*/  FSETP.GT.AND P0, PT, |R9|, 1.469367938527859385e-39, PT ;  /* 0x001000000900780b */ /* 0x000fda0003f04200 */
[----:B------:R-:W-:Y:S05]  /*0900*/  @P0 BRA P1, `(.L_x_11) ;  /* 0x0000000000100947 */ /* 0x000fea0000800000 */
[----:B------:R-:W-:-:S07]  /*0910*/  MOV R10, 0x930 ;  /* 0x00000930000a7802 */ /* 0x000fce0000000f00 */
[----:B------:R-:W-:Y:S05]  /*0920*/  CALL.REL.NOINC `($__internal_0_$__cuda_sm20_div_rn_f64_full) ;  /* 0x0000006c00847944 */ /* 0x000fea0003c00000 */
[----:B------:R-:W-:Y:S02]  /*0930*/  IMAD.MOV.U32 R10, RZ, RZ, R24 ;  /* 0x000000ffff0a7224 */ /* 0x000fe400078e0018 */
[----:B------:R-:W-:-:S07]  /*0940*/  IMAD.MOV.U32 R11, RZ, RZ, R9 ;  /* 0x000000ffff0b7224 */ /* 0x000fce00078e0009 */
.L_x_11:
[----:B------:R-:W-:Y:S05]  /*0950*/  BSYNC.RECONVERGENT B3 ;  /* 0x0000000000037941 */ /* 0x000fea0003800200 */
.L_x_10:
[----:B------:R-:W-:Y:S01]  /*0960*/  IADD3 R9, PT, PT, R12, 0x1, RZ ;  /* 0x000000010c097810 */ /* 0x000fe20007ffe0ff */
[----:B------:R-:W-:Y:S01]  /*0970*/  I2F.F64.U32 R14, R12 ;  /* 0x0000000c000e7312 */ /* 0x000fe20000201800 */
[----:B------:R-:W-:Y:S01]  /*0980*/  DMUL R28, R34, -R10 ;  /* 0x8000000a221c7228 */ /* 0x000fe20000000000 */
[----:B------:R-:W-:Y:S01]  /*0990*/  BSSY.RECONVERGENT B3, `(.L_x_12) ;  /* 0x0000016000037945 */ /* 0x000fe20003800200 */
[----:B------:R-:W-:-:S05]  /*09a0*/  DADD R18, R10, R18 ;  /* 0x000000000a127229 */ /* 0x000fca0000000012 */
[----:B------:R-:W0:Y:S03]  /*09b0*/  I2F.F64.U32 R26, R9 ;  /* 0x00000009001a7312 */ /* 0x000e260000201800 */
        /* <DEDUP_REMOVED lines=11> */
[----:B------:R-:W-:Y:S01]  /*0a70*/  DFMA R24, R14, R30, R24 ;  /* 0x0000001e0e18722b */ /* 0x000fe20000000018 */
[----:B------:R-:W-:-:S09]  /*0a80*/  VIADD R14, R12, 0x5 ;  /* 0x000000050c0e7836 */ /* 0x000fd20000000000 */
[----:B------:R-:W-:-:S05]  /*0a90*/  FFMA R9, RZ, R27, R25 ;  /* 0x0000001bff097223 */ /* 0x000fca0000000019 */
[----:B------:R-:W-:-:S13]  /*0aa0*/  FSETP.GT.AND P0, PT, |R9|, 1.469367938527859385e-39, PT ;  /* 0x001000000900780b */ /* 0x000fda0003f04200 */
[----:B------:R-:W-:Y:S05]  /*0ab0*/  @P0 BRA P1, `(.L_x_13) ;  /* 0x00000000000c0947 */ /* 0x000fea0000800000 */
[----:B------:R-:W-:-:S07]  /*0ac0*/  MOV R10, 0xae0 ;  /* 0x00000ae0000a7802 */ /* 0x000fce0000000f00 */
[----:B------:R-:W-:Y:S05]  /*0ad0*/  CALL.REL.NOINC `($__internal_0_$__cuda_sm20_div_rn_f64_full) ;  /* 0x0000006c00187944 */ /* 0x000fea0003c00000 */
[----:B------:R-:W-:-:S07]  /*0ae0*/  IMAD.MOV.U32 R25, RZ, RZ, R9 ;  /* 0x000000ffff197224 */ /* 0x000fce00078e0009 */
.L_x_13:
[----:B------:R-:W-:Y:S05]  /*0af0*/  BSYNC.RECONVERGENT B3 ;  /* 0x0000000000037941 */ /* 0x000fea0003800200 */
.L_x_12:
[C---:B------:R-:W-:Y:S01]  /*0b00*/  VIADD R15, R12.reuse, 0x3 ;  /* 0x000000030c0f7836 */ /* 0x040fe20000000000 */
[----:B------:R-:W-:Y:S01]  /*0b10*/  IADD3 R9, PT, PT, R12, 0x2, RZ ;  /* 0x000000020c097810 */ /* 0x000fe20007ffe0ff */
[----:B------:R-:W-:Y:S01]  /*0b20*/  BSSY.RECONVERGENT B3, `(.L_x_14) ;  /* 0x0000018000037945 */ /* 0x000fe20003800200 */
[----:B------:R-:W-:Y:S01]  /*0b30*/  DADD R18, R18, R24 ;  /* 0x0000000012127229 */ /* 0x000fe20000000018 */
[----:B------:R-:W-:Y:S08]  /*0b40*/  I2F.F64.U32 R26, R15 ;  /* 0x0000000f001a7312 */ /* 0x000ff00000201800 */
[----:B------:R-:W0:Y:S02]  /*0b50*/  I2F.F64.U32 R10, R9 ;  /* 0x00000009000a7312 */ /* 0x000e240000201800 */
[----:B0-----:R-:W-:Y:S01]  /*0b60*/  DMUL R26, R26, R10 ;  /* 0x0000000a1a1a7228 */ /* 0x001fe20000000000 */
[----:B------:R-:W-:-:S05]  /*0b70*/  IMAD.MOV.U32 R10, RZ, RZ, 0x1 ;  /* 0x00000001ff0a7424 */ /* 0x000fca00078e00ff */
[----:B------:R-:W0:Y:S02]  /*0b80*/  MUFU.RCP64H R11, R27 ;  /* 0x0000001b000b7308 */ /* 0x000e240000001800 */
[----:B0-----:R-:W-:-:S08]  /*0b90*/  DFMA R28, -R26, R10, 1 ;  /* 0x3ff000001a1c742b */ /* 0x001fd0000000010a */
[----:B------:R-:W-:-:S08]  /*0ba0*/  DFMA R28, R28, R28, R28 ;  /* 0x0000001c1c1c722b */ /* 0x000fd0000000001c */
[----:B------:R-:W-:Y:S02]  /*0bb0*/  DFMA R10, R10, R28, R10 ;  /* 0x0000001c0a0a722b */ /* 0x000fe4000000000a */
[----:B------:R-:W-:-:S06]  /*0bc0*/  DMUL R28, R34, -R24 ;  /* 0x80000018221c7228 */ /* 0x000fcc0000000000 */
[----:B------:R-:W-:-:S04]  /*0bd0*/  DFMA R30, -R26, R10, 1 ;  /* 0x3ff000001a1e742b */ /* 0x000fc8000000010a */
[----:B------:R-:W-:-:S04]  /*0be0*/  FSETP.GEU.AND P1, PT, |R29|, 6.5827683646048100446e-37, PT ;  /* 0x036000001d00780b */ /* 0x000fc80003f2e200 */
        /* <DEDUP_REMOVED lines=11> */
.L_x_15:
[----:B------:R-:W-:Y:S05]  /*0ca0*/  BSYNC.RECONVERGENT B3 ;  /* 0x0000000000037941 */ /* 0x000fea0003800200 */
.L_x_14:
[----:B------:R-:W-:Y:S01]  /*0cb0*/  VIADD R9, R12, 0x4 ;  /* 0x000000040c097836 */ /* 0x000fe20000000000 */
[----:B------:R-:W-:Y:S01]  /*0cc0*/  I2F.F64.U32 R14, R14 ;  /* 0x0000000e000e7312 */ /* 0x000fe20000201800 */
[----:B------:R-:W-:Y:S01]  /*0cd0*/  MOV R24, 0x1 ;  /* 0x0000000100187802 */ /* 0x000fe20000000f00 */
[----:B------:R-:W-:Y:S01]  /*0ce0*/  BSSY.RECONVERGENT B3, `(.L_x_16) ;  /* 0x0000015000037945 */ /* 0x000fe20003800200 */
[----:B------:R-:W-:-:S05]  /*0cf0*/  DADD R18, R18, R10 ;  /* 0x0000000012127229 */ /* 0x000fca000000000a */
[----:B------:R-:W0:Y:S02]  /*0d00*/  I2F.F64.U32 R26, R9 ;  /* 0x00000009001a7312 */ /* 0x000e240000201800 */
[----:B0-----:R-:W-:-:S06]  /*0d10*/  DMUL R26, R14, R26 ;  /* 0x0000001a0e1a7228 */ /* 0x001fcc0000000000 */
        /* <DEDUP_REMOVED lines=16> */
[----:B------:R-:W-:-:S07]  /*0e20*/  IMAD.MOV.U32 R25, RZ, RZ, R9 ;  /* 0x000000ffff197224 */ /* 0x000fce00078e0009 */
.L_x_17:
[----:B------:R-:W-:Y:S05]  /*0e30*/  BSYNC.RECONVERGENT B3 ;  /* 0x0000000000037941 */ /* 0x000fea0003800200 */
.L_x_16:
[----:B------:R-:W-:Y:S01]  /*0e40*/  DADD R18, R18, R24 ;  /* 0x0000000012127229 */ /* 0x000fe20000000018 */
[----:B------:R-:W-:Y:S01]  /*0e50*/  VIADD R12, R12, 0x8 ;  /* 0x000000080c0c7836 */ /* 0x000fe20000000000 */
[----:B------:R-:W-:Y:S09]  /*0e60*/  @P4 BRA `(.L_x_18) ;  /* 0xfffffff8004c4947 */ /* 0x000ff2000383ffff */
[----:B------:R-:W-:-:S07]  /*0e70*/  VIADD R12, R12, 0xfffffffe ;  /* 0xfffffffe0c0c7836 */ /* 0x000fce0000000000 */
.L_x_9:
[----:B------:R-:W-:-:S13]  /*0e80*/  ISETP.NE.AND P0, PT, R4, RZ, PT ;  /* 0x000000ff0400720c */ /* 0x000fda0003f05270 */
[----:B------:R-:W-:Y:S05]  /*0e90*/  @!P0 BRA `(.L_x_19) ;  /* 0x0000000400448947 */ /* 0x000fea0003800000 */
[----:B------:R-:W-:Y:S01]  /*0ea0*/  VIADD R9, R12, 0x1 ;  /* 0x000000010c097836 */ /* 0x000fe20000000000 */
[----:B------:R-:W-:Y:S01]  /*0eb0*/  I2F.F64.U32 R10, R12 ;  /* 0x0000000c000a7312 */ /* 0x000fe20000201800 */
[----:B------:R-:W-:Y:S01]  /*0ec0*/  DMUL R28, R34, -R24 ;  /* 0x80000018221c7228 */ /* 0x000fe20000000000 */
[----:B------:R-:W-:Y:S01]  /*0ed0*/  BSSY.RECONVERGENT B3, `(.L_x_20) ;  /* 0x0000015000037945 */ /* 0x000fe20003800200 */
[----:B------:R-:W-:-:S05]  /*0ee0*/  ISETP.NE.AND P4, PT, R4, 0x1, PT ;  /* 0x000000010400780c */ /* 0x000fca0003f85270 */
[----:B------:R-:W0:Y:S03]  /*0ef0*/  I2F.F64.U32 R26, R9 ;  /* 0x00000009001a7312 */ /* 0x000e260000201800 */
[----:B------:R-:W-:Y:S01]  /*0f00*/  FSETP.GEU.AND P1, PT, |R29|, 6.5827683646048100446e-37, PT ;  /* 0x036000001d00780b */ /* 0x000fe20003f2e200 */
[----:B0-----:R-:W-:Y:S01]  /*0f10*/  DMUL R26, R26, R10 ;  /* 0x0000000a1a1a7228 */ /* 0x001fe20000000000 */
[----:B------:R-:W-:-:S05]  /*0f20*/  MOV R10, 0x1 ;  /* 0x00000001000a7802 */ /* 0x000fca0000000f00 */
        /* <DEDUP_REMOVED lines=15> */
.L_x_21:
[----:B------:R-:W-:Y:S05]  /*1020*/  BSYNC.RECONVERGENT B3 ;  /* 0x0000000000037941 */ /* 0x000fea0003800200 */
.L_x_20:
[----:B------:R-:W-:Y:S01]  /*1030*/  DADD R18, R18, R24 ;  /* 0x0000000012127229 */ /* 0x000fe20000000018 */
[----:B------:R-:W-:Y:S10]  /*1040*/  @!P4 BRA `(.L_x_19) ;  /* 0x0000000000d8c947 */ /* 0x000ff40003800000 */
[C---:B------:R-:W-:Y:S01]  /*1050*/  VIADD R13, R12.reuse, 0x3 ;  /* 0x000000030c0d7836 */ /* 0x040fe20000000000 */
[----:B------:R-:W-:Y:S01]  /*1060*/  DMUL R28, R34, -R24 ;  /* 0x80000018221c7228 */ /* 0x000fe20000000000 */
[----:B------:R-:W-:Y:S01]  /*1070*/  VIADD R9, R12, 0x2 ;  /* 0x000000020c097836 */ /* 0x000fe20000000000 */
[----:B------:R-:W-:Y:S01]  /*1080*/  BSSY.RECONVERGENT B3, `(.L_x_22) ;  /* 0x0000016000037945 */ /* 0x000fe20003800200 */
[----:B------:R-:W-:Y:S01]  /*1090*/  I2F.F64.U32 R26, R13 ;  /* 0x0000000d001a7312 */ /* 0x000fe20000201800 */
[----:B------:R-:W-:-:S06]  /*10a0*/  ISETP.NE.AND P4, PT, R4, 0x2, PT ;  /* 0x000000020400780c */ /* 0x000fcc0003f85270 */
[----:B------:R-:W-:Y:S01]  /*10b0*/  FSETP.GEU.AND P1, PT, |R29|, 6.5827683646048100446e-37, PT ;  /* 0x036000001d00780b */ /* 0x000fe20003f2e200 */
[----:B------:R-:W0:Y:S02]  /*10c0*/  I2F.F64.U32 R10, R9 ;  /* 0x00000009000a7312 */ /* 0x000e240000201800 */
        /* <DEDUP_REMOVED lines=16> */
[----:B------:R-:W-:-:S07]  /*11d0*/  MOV R25, R9 ;  /* 0x0000000900197202 */ /* 0x000fce0000000f00 */
.L_x_23:
[----:B------:R-:W-:Y:S05]  /*11e0*/  BSYNC.RECONVERGENT B3 ;  /* 0x0000000000037941 */ /* 0x000fea0003800200 */
.L_x_22:
[----:B------:R-:W-:Y:S01]  /*11f0*/  DADD R18, R18, R24 ;  /* 0x0000000012127229 */ /* 0x000fe20000000018 */
[----:B------:R-:W-:Y:S10]  /*1200*/  @!P4 BRA `(.L_x_19) ;  /* 0x000000000068c947 */ /* 0x000ff40003800000 */
[C---:B------:R-:W-:Y:S01]  /*1210*/  VIADD R14, R12.reuse, 0x5 ;  /* 0x000000050c0e7836 */ /* 0x040fe20000000000 */
[----:B------:R-:W-:Y:S01]  /*1220*/  DMUL R28, R34, R24 ;  /* 0x00000018221c7228 */ /* 0x000fe20000000000 */
[----:B------:R-:W-:Y:S01]  /*1230*/  VIADD R9, R12, 0x4 ;  /* 0x000000040c097836 */ /* 0x000fe20000000000 */
[----:B------:R-:W-:Y:S01]  /*1240*/  BSSY.RECONVERGENT B3, `(.L_x_24) ;  /* 0x0000015000037945 */ /* 0x000fe20003800200 */
[----:B------:R-:W-:Y:S07]  /*1250*/  I2F.F64.U32 R26, R14 ;  /* 0x0000000e001a7312 */ /* 0x000fee0000201800 */
        /* <DEDUP_REMOVED lines=19> */
.L_x_25:
[----:B------:R-:W-:Y:S05]  /*1390*/  BSYNC.RECONVERGENT B3 ;  /* 0x0000000000037941 */ /* 0x000fea0003800200 */
.L_x_24:
[----:B------:R-:W-:-:S11]  /*13a0*/  DADD R18, R18, -R24 ;  /* 0x0000000012127229 */ /* 0x000fd60000000818 */
.L_x_19:
[----:B------:R-:W-:Y:S01]  /*13b0*/  ISETP.GE.AND P0, PT, R7, 0x9, PT ;  /* 0x000000090700780c */ /* 0x000fe20003f06270 */
[--C-:B------:R-:W-:Y:S01]  /*13c0*/  IMAD.MOV.U32 R14, RZ, RZ, R20.reuse ;  /* 0x000000ffff0e7224 */ /* 0x100fe200078e0014 */
[----:B------:R-:W-:Y:S01]  /*13d0*/  MOV R12, 0x2 ;  /* 0x00000002000c7802 */ /* 0x000fe20000000f00 */
[--C-:B------:R-:W-:Y:S02]  /*13e0*/  IMAD.MOV.U32 R15, RZ, RZ, R21.reuse ;  /* 0x000000ffff0f7224 */ /* 0x100fe400078e0015 */
[----:B------:R-:W-:Y:S02]  /*13f0*/  IMAD.MOV.U32 R24, RZ, RZ, R20 ;  /* 0x000000ffff187224 */ /* 0x000fe400078e0014 */
[----:B------:R-:W-:-:S06]  /*1400*/  IMAD.MOV.U32 R25, RZ, RZ, R21 ;  /* 0x000000ffff197224 */ /* 0x000fcc00078e0015 */
[----:B------:R-:W-:Y:S05]  /*1410*/  @!P0 BRA `(.L_x_26) ;  /* 0x0000000400d08947 */ /* 0x000fea0003800000 */
[----:B------:R-:W-:Y:S01]  /*1420*/  MOV R13, RZ ;  /* 0x000000ff000d7202 */ /* 0x000fe20000000f00 */
[----:B------:R-:W-:Y:S01]  /*1430*/  IMAD.MOV.U32 R12, RZ, RZ, 0x2 ;  /* 0x00000002ff0c7424 */ /* 0x000fe200078e00ff */
[----:B------:R-:W-:Y:S01]  /*1440*/  MOV R25, R21 ;  /* 0x0000001500197202 */ /* 0x000fe20000000f00 */
[--C-:B------:R-:W-:Y:S02]  /*1450*/  IMAD.MOV.U32 R14, RZ, RZ, R20.reuse ;  /* 0x000000ffff0e7224 */ /* 0x100fe400078e0014 */
[----:B------:R-:W-:Y:S02]  /*1460*/  IMAD.MOV.U32 R15, RZ, RZ, R21 ;  /* 0x000000ffff0f7224 */ /* 0x000fe400078e0015 */
[----:B------:R-:W-:-:S07]  /*1470*/  IMAD.MOV.U32 R24, RZ, RZ, R20 ;  /* 0x000000ffff187224 */ /* 0x000fce00078e0014 */
.L_x_35:
[----:B------:R-:W-:Y:S01]  /*1480*/  VIADD R9, R12, 0x1 ;  /* 0x000000010c097836 */ /* 0x000fe20000000000 */
[----:B------:R-:W-:Y:S01]  /*1490*/  I2F.F64.U32 R10, R12 ;  /* 0x0000000c000a7312 */ /* 0x000fe20000201800 */
[----:B------:R-:W-:Y:S01]  /*14a0*/  DMUL R34, R20, R20 ;  /* 0x0000001414227228 */ /* 0x000fe20000000000 */
[----:B------:R-:W-:Y:S01]  /*14b0*/  VIADD R13, R13, 0x4 ;  /* 0x000000040d0d7836 */ /* 0x000fe20000000000 */
[----:B------:R-:W-:Y:S04]  /*14c0*/  BSSY.RECONVERGENT B3, `(.L_x_27) ;  /* 0x0000017000037945 */ /* 0x000fe80003800200 */
[----:B------:R-:W-:Y:S01]  /*14d0*/  ISETP.NE.AND P4, PT, R13, R6, PT ;  /* 0x000000060d00720c */ /* 0x000fe20003f85270 */
        /* <DEDUP_REMOVED lines=19> */
[----:B------:R-:W-:Y:S01]  /*1610*/  IMAD.MOV.U32 R10, RZ, RZ, R24 ;  /* 0x000000ffff0a7224 */ /* 0x000fe200078e0018 */
[----:B------:R-:W-:-:S07]  /*1620*/  MOV R11, R9 ;  /* 0x00000009000b7202 */ /* 0x000fce0000000f00 */
.L_x_28:
[----:B------:R-:W-:Y:S05]  /*1630*/  BSYNC.RECONVERGENT B3 ;  /* 0x0000000000037941 */ /* 0x000fea0003800200 */
.L_x_27:
[C---:B------:R-:W-:Y:S01]  /*1640*/  VIADD R32, R12.reuse, 0x3 ;  /* 0x000000030c207836 */ /* 0x040fe20000000000 */
[----:B------:R-:W-:Y:S01]  /*1650*/  BSSY.RECONVERGENT B3, `(.L_x_29) ;  /* 0x0000018000037945 */ /* 0x000fe20003800200 */
[----:B------:R-:W-:Y:S01]  /*1660*/  VIADD R9, R12, 0x2 ;  /* 0x000000020c097836 */ /* 0x000fe20000000000 */
        /* <DEDUP_REMOVED lines=22> */
.L_x_30:
[----:B------:R-:W-:Y:S05]  /*17d0*/  BSYNC.RECONVERGENT B3 ;  /* 0x0000000000037941 */ /* 0x000fea0003800200 */
.L_x_29:
[C---:B------:R-:W-:Y:S01]  /*17e0*/  IADD3 R32, PT, PT, R12.reuse, 0x5, RZ ;  /* 0x000000050c207810 */ /* 0x040fe20007ffe0ff */
[----:B------:R-:W-:Y:S01]  /*17f0*/  VIADD R9, R12, 0x4 ;  /* 0x000000040c097836 */ /* 0x000fe20000000000 */
        /* <DEDUP_REMOVED lines=24> */
.L_x_32:
[----:B------:R-:W-:Y:S05]  /*1980*/  BSYNC.RECONVERGENT B3 ;  /* 0x0000000000037941 */ /* 0x000fea0003800200 */
.L_x_31:
        /* <DEDUP_REMOVED lines=25> */
.L_x_34:
[----:B------:R-:W-:Y:S05]  /*1b20*/  BSYNC.RECONVERGENT B3 ;  /* 0x0000000000037941 */ /* 0x000fea0003800200 */
.L_x_33:
[----:B------:R-:W-:Y:S01]  /*1b30*/  DADD R14, R14, R24 ;  /* 0x000000000e0e7229 */ /* 0x000fe20000000018 */
[----:B------:R-:W-:Y:S01]  /*1b40*/  VIADD R12, R12, 0x8 ;  /* 0x000000080c0c7836 */ /* 0x000fe20000000000 */
[----:B------:R-:W-:Y:S09]  /*1b50*/  @P4 BRA `(.L_x_35) ;  /* 0xfffffff800484947 */ /* 0x000ff2000383ffff */
.L_x_26:
[----:B------:R-:W-:-:S13]  /*1b60*/  ISETP.NE.AND P0, PT, R4, RZ, PT ;  /* 0x000000ff0400720c */ /* 0x000fda0003f05270 */
[----:B------:R-:W-:Y:S05]  /*1b70*/  @!P0 BRA `(.L_x_36) ;  /* 0x0000000400488947 */ /* 0x000fea0003800000 */
[----:B------:R-:W-:Y:S01]  /*1b80*/  IADD3 R9, PT, PT, R12, 0x1, RZ ;  /* 0x000000010c097810 */ /* 0x000fe20007ffe0ff */
[----:B------:R-:W-:Y:S01]  /*1b90*/  I2F.F64.U32 R10, R12 ;  /* 0x0000000c000a7312 */ /* 0x000fe20000201800 */
[----:B------:R-:W-:Y:S01]  /*1ba0*/  DMUL R34, R20, R20 ;  /* 0x0000001414227228 */ /* 0x000fe20000000000 */
[----:B------:R-:W-:Y:S01]  /*1bb0*/  BSSY.RECONVERGENT B3, `(.L_x_37) ;  /* 0x0000016000037945 */ /* 0x000fe20003800200 */
[----:B------:R-:W-:-:S05]  /*1bc0*/  ISETP.NE.AND P4, PT, R4, 0x1, PT ;  /* 0x000000010400780c */ /* 0x000fca0003f85270 */
        /* <DEDUP_REMOVED lines=20> */
.L_x_38:
[----:B------:R-:W-:Y:S05]  /*1d10*/  BSYNC.RECONVERGENT B3 ;  /* 0x0000000000037941 */ /* 0x000fea0003800200 */
.L_x_37:
[----:B------:R-:W-:Y:S01]  /*1d20*/  DADD R14, R14, R24 ;  /* 0x000000000e0e7229 */ /* 0x000fe20000000018 */
[----:B------:R-:W-:Y:S10]  /*1d30*/  @!P4 BRA `(.L_x_36) ;  /* 0x0000000000d8c947 */ /* 0x000ff40003800000 */
[C---:B------:R-:W-:Y:S01]  /*1d40*/  VIADD R13, R12.reuse, 0x3 ;  /* 0x000000030c0d7836 */ /* 0x040fe20000000000 */
[----:B------:R-:W-:Y:S01]  /*1d50*/  BSSY.RECONVERGENT B3, `(.L_x_39) ;  /* 0x0000018000037945 */ /* 0x000fe20003800200 */
[----:B------:R-:W-:Y:S01]  /*1d60*/  VIADD R9, R12, 0x2 ;  /* 0x000000020c097836 */ /* 0x000fe20000000000 */
[----:B------:R-:W-:Y:S01]  /*1d70*/  ISETP.NE.AND P4, PT, R4, 0x2, PT ;  /* 0x000000020400780c */ /* 0x000fe20003f85270 */
[----:B------:R-:W-:Y:S08]  /*1d80*/  I2F.F64.U32 R26, R13 ;  /* 0x0000000d001a7312 */ /* 0x000ff00000201800 */
[----:B------:R-:W0:Y:S02]  /*1d90*/  I2F.F64.U32 R10, R9 ;  /* 0x00000009000a7312 */ /* 0x000e240000201800 */
[----:B0-----:R-:W-:Y:S01]  /*1da0*/  DMUL R26, R26, R10 ;  /* 0x0000000a1a1a7228 */ /* 0x001fe20000000000 */
[----:B------:R-:W-:-:S05]  /*1db0*/  MOV R10, 0x1 ;  /* 0x00000001000a7802 */ /* 0x000fca0000000f00 */
        /* <DEDUP_REMOVED lines=17> */
.L_x_40:
[----:B------:R-:W-:Y:S05]  /*1ed0*/  BSYNC.RECONVERGENT B3 ;  /* 0x0000000000037941 */ /* 0x000fea0003800200 */
.L_x_39:
        /* <DEDUP_REMOVED lines=26> */
.L_x_42:
[----:B------:R-:W-:Y:S05]  /*2080*/  BSYNC.RECONVERGENT B3 ;  /* 0x0000000000037941 */ /* 0x000fea0003800200 */
.L_x_41:
[----:B------:R-:W-:-:S11]  /*2090*/  DADD R14, R14, -R24 ;  /* 0x000000000e0e7229 */ /* 0x000fd60000000818 */
.L_x_36:
[----:B------:R-:W0:Y:S01]  /*20a0*/  S2R R12, SR_TID.X ;  /* 0x00000000000c7919 */ /* 0x000e220000002100 */
[----:B------:R-:W0:Y:S01]  /*20b0*/  S2UR UR8, SR_CTAID.X ;  /* 0x00000000000879c3 */ /* 0x000e220000002500 */
[----:B------:R-:W1:Y:S01]  /*20c0*/  MUFU.RCP64H R25, R3 ;  /* 0x0000000300197308 */ /* 0x000e620000001800 */
[----:B------:R-:W-:Y:S01]  /*20d0*/  IMAD.MOV.U32 R24, RZ, RZ, 0x1 ;  /* 0x00000001ff187424 */ /* 0x000fe200078e00ff */
[----:B------:R-:W-:Y:S01]  /*20e0*/  UMOV UR9, 0x40239999 ;  /* 0x4023999900097882 */ /* 0x000fe20000000000 */
[----:B------:R-:W-:Y:S01]  /*20f0*/  BSSY.RECONVERGENT B3, `(.L_x_43) ;  /* 0x000001f000037945 */ /* 0x000fe20003800200 */
[----:B------:R-:W-:-:S03]  /*2100*/  ISETP.GE.AND P4, PT, R7, 0x9, PT ;  /* 0x000000090700780c */ /* 0x000fc60003f86270 */
[----:B------:R-:W0:Y:S08]  /*2110*/  LDC R9, c[0x0][0x360] ;  /* 0x0000d800ff097b82 */ /* 0x000e300000000800 */
[----:B------:R-:W2:Y:S01]  /*2120*/  LDC.64 R10, c[0x3][0x8] ;  /* 0x00c00200ff0a7b82 */ /* 0x000ea20000000a00 */
[----:B-1----:R-:W-:-:S08]  /*2130*/  DFMA R26, R24, -R2, 1 ;  /* 0x3ff00000181a742b */ /* 0x002fd00000000802 */
[----:B------:R-:W-:Y:S01]  /*2140*/  DFMA R26, R26, R26, R26 ;  /* 0x0000001a1a1a722b */ /* 0x000fe2000000001a */
[----:B0-----:R-:W-:Y:S01]  /*2150*/  IMAD R9, R9, UR8, R12 ;  /* 0x0000000809097c24 */ /* 0x001fe2000f8e020c */
[----:B------:R-:W-:-:S06]  /*2160*/  UMOV UR8, 0x9999999a ;  /* 0x9999999a00087882 */ /* 0x000fcc0000000000 */
[----:B------:R-:W-:Y:S01]  /*2170*/  DFMA R26, R24, R26, R24 ;  /* 0x0000001a181a722b */ /* 0x000fe20000000018 */
[----:B------:R-:W2:Y:S02]  /*2180*/  I2F.F64 R12, R9 ;  /* 0x00000009000c7312 */ /* 0x000ea40000201c00 */
[----:B--2---:R-:W-:-:S05]  /*2190*/  DFMA R12, R16, R10, R12 ;  /* 0x0000000a100c722b */ /* 0x004fca000000000c */
[----:B------:R-:W-:-:S03]  /*21a0*/  DFMA R16, R26, -R2, 1 ;  /* 0x3ff000001a10742b */ /* 0x000fc60000000802 */
[----:B------:R-:W-:-:S05]  /*21b0*/  DFMA R28, R10, 0.5, R12 ;  /* 0x3fe000000a1c782b */ /* 0x000fca000000000c */
[----:B------:R-:W-:-:S08]  /*21c0*/  DFMA R26, R26, R16, R26 ;  /* 0x000000101a1a722b */ /* 0x000fd0000000001a */
[----:B------:R-:W-:Y:S01]  /*21d0*/  DMUL R16, R26, R28 ;  /* 0x0000001c1a107228 */ /* 0x000fe20000000000 */
[----:B------:R-:W-:-:S07]  /*21e0*/  FSETP.GEU.AND P1, PT, |R29|, 6.5827683646048100446e-37, PT ;  /* 0x036000001d00780b */ /* 0x000fce0003f2e200 */
[----:B------:R-:W-:-:S08]  /*21f0*/  DFMA R10, R16, -R2, R28 ;  /* 0x80000002100a722b */ /* 0x000fd0000000001c */
[----:B------:R-:W-:Y:S02]  /*2200*/  DFMA R16, R26, R10, R16 ;  /* 0x0000000a1a10722b */ /* 0x000fe40000000010 */
[----:B------:R-:W-:Y:S01]  /*2210*/  DMUL R10, R14, -UR8 ;  /* 0x800000080e0a7c28 */ /* 0x000fe20008000000 */
[----:B------:R-:W-:Y:S01]  /*2220*/  UMOV UR8, 0x34134c63 ;  /* 0x34134c6300087882 */ /* 0x000fe20000000000 */
[----:B------:R-:W-:-:S06]  /*2230*/  UMOV UR9, 0x40247922 ;  /* 0x4024792200097882 */ /* 0x000fcc0000000000 */
[----:B------:R-:W-:Y:S01]  /*2240*/  FFMA R9, RZ, R3, R17 ;  /* 0x00000003ff097223 */ /* 0x000fe20000000011 */
[----:B------:R-:W-:-:S04]  /*2250*/  DFMA R18, R18, UR8, R10 ;  /* 0x0000000812127c2b */ /* 0x000fc8000800000a */
[----:B------:R-:W-:-:S13]  /*2260*/  FSETP.GT.AND P0, PT, |R9|, 1.469367938527859385e-39, PT ;  /* 0x001000000900780b */ /* 0x000fda0003f04200 */
[----:B------:R-:W-:Y:S05]  /*2270*/  @P0 BRA P1, `(.L_x_44) ;  /* 0x0000000000180947 */ /* 0x000fea0000800000 */
[----:B------:R-:W-:Y:S01]  /*2280*/  IMAD.MOV.U32 R26, RZ, RZ, R2 ;  /* 0x000000ffff1a7224 */ /* 0x000fe200078e0002 */
[----:B------:R-:W-:Y:S01]  /*2290*/  MOV R10, 0x22c0 ;  /* 0x000022c0000a7802 */ /* 0x000fe20000000f00 */
[----:B------:R-:W-:-:S07]  /*22a0*/  IMAD.MOV.U32 R27, RZ, RZ, R3 ;  /* 0x000000ffff1b7224 */ /* 0x000fce00078e0003 */
[----:B------:R-:W-:Y:S05]  /*22b0*/  CALL.REL.NOINC `($__internal_0_$__cuda_sm20_div_rn_f64_full) ;  /* 0x0000005400207944 */ /* 0x000fea0003c00000 */
[----:B------:R-:W-:Y:S01]  /*22c0*/  IMAD.MOV.U32 R16, RZ, RZ, R24 ;  /* 0x000000ffff107224 */ /* 0x000fe200078e0018 */
[----:B------:R-:W-:-:S07]  /*22d0*/  MOV R17, R9 ;  /* 0x0000000900117202 */ /* 0x000fce0000000f00 */
.L_x_44:
[----:B------:R-:W-:Y:S05]  /*22e0*/  BSYNC.RECONVERGENT B3 ;  /* 0x0000000000037941 */ /* 0x000fea0003800200 */
.L_x_43:
[----:B------:R-:W-:Y:S01]  /*22f0*/  DMUL R14, R16, R16 ;  /* 0x00000010100e7228 */ /* 0x000fe20000000000 */
[----:B------:R-:W-:Y:S02]  /*2300*/  IMAD.MOV.U32 R10, RZ, RZ, R16 ;  /* 0x000000ffff0a7224 */ /* 0x000fe400078e0010 */
[----:B------:R-:W-:Y:S02]  /*2310*/  IMAD.MOV.U32 R11, RZ, RZ, R17 ;  /* 0x000000ffff0b7224 */ /* 0x000fe400078e0011 */
[----:B------:R-:W-:Y:S01]  /*2320*/  IMAD.MOV.U32 R12, RZ, RZ, 0x2 ;  /* 0x00000002ff0c7424 */ /* 0x000fe200078e00ff */
[----:B------:R-:W-:Y:S06]  /*2330*/  @!P4 BRA `(.L_x_45) ;  /* 0x0000000400c4c947 */ /* 0x000fec0003800000 */
[----:B------:R-:W-:Y:S01]  /*2340*/  IMAD.MOV.U32 R13, RZ, RZ, RZ ;  /* 0x000000ffff0d7224 */ /* 0x000fe200078e00ff */
[----:B------:R-:W-:Y:S01]  /*2350*/  MOV R12, 0x2 ;  /* 0x00000002000c7802 */ /* 0x000fe20000000f00 */
[----:B------:R-:W-:Y:S02]  /*2360*/  IMAD.MOV.U32 R10, RZ, RZ, R16 ;  /* 0x000000ffff0a7224 */ /* 0x000fe400078e0010 */
[----:B------:R-:W-:-:S07]  /*2370*/  IMAD.MOV.U32 R11, RZ, RZ, R17 ;  /* 0x000000ffff0b7224 */ /* 0x000fce00078e0011 */
.L_x_54:
[----:B------:R-:W-:Y:S01]  /*2380*/  VIADD R9, R12, 0x1 ;  /* 0x000000010c097836 */ /* 0x000fe20000000000 */
[----:B------:R-:W-:Y:S01]  /*2390*/  I2F.F64.U32 R24, R12 ;  /* 0x0000000c00187312 */ /* 0x000fe20000201800 */
[----:B------:R-:W-:Y:S01]  /*23a0*/  IADD3 R13, PT, PT, R13, 0x4, RZ ;  /* 0x000000040d0d7810 */ /* 0x000fe20007ffe0ff */
[----:B------:R-:W-:Y:S03]  /*23b0*/  BSSY.RECONVERGENT B3, `(.L_x_46) ;  /* 0x0000016000037945 */ /* 0x000fe60003800200 */
[----:B------:R-:W-:-:S03]  /*23c0*/  ISETP.NE.AND P4, PT, R13, R6, PT ;  /* 0x000000060d00720c */ /* 0x000fc60003f85270 */
        /* <DEDUP_REMOVED lines=20> */
.L_x_47:
[----:B------:R-:W-:Y:S05]  /*2510*/  BSYNC.RECONVERGENT B3 ;  /* 0x0000000000037941 */ /* 0x000fea0003800200 */
.L_x_46:
        /* <DEDUP_REMOVED lines=24> */
[----:B------:R-:W-:Y:S01]  /*26a0*/  MOV R10, R24 ;  /* 0x00000018000a7202 */ /* 0x000fe20000000f00 */
[----:B------:R-:W-:-:S07]  /*26b0*/  IMAD.MOV.U32 R11, RZ, RZ, R9 ;  /* 0x000000ffff0b7224 */ /* 0x000fce00078e0009 */
.L_x_49:
[----:B------:R-:W-:Y:S05]  /*26c0*/  BSYNC.RECONVERGENT B3 ;  /* 0x0000000000037941 */ /* 0x000fea0003800200 */
.L_x_48:
        /* <DEDUP_REMOVED lines=25> */
.L_x_51:
[----:B------:R-:W-:Y:S05]  /*2860*/  BSYNC.RECONVERGENT B3 ;  /* 0x0000000000037941 */ /* 0x000fea0003800200 */
.L_x_50:
        /* <DEDUP_REMOVED lines=26> */
.L_x_53:
[----:B------:R-:W-:Y:S05]  /*2a10*/  BSYNC.RECONVERGENT B3 ;  /* 0x0000000000037941 */ /* 0x000fea0003800200 */
.L_x_52:
[----:B------:R-:W-:Y:S01]  /*2a20*/  DADD R16, R16, R10 ;  /* 0x0000000010107229 */ /* 0x000fe2000000000a */
[----:B------:R-:W-:Y:S01]  /*2a30*/  VIADD R12, R12, 0x8 ;  /* 0x000000080c0c7836 */ /* 0x000fe20000000000 */
[----:B------:R-:W-:Y:S09]  /*2a40*/  @P4 BRA `(.L_x_54) ;  /* 0xfffffff8004c4947 */ /* 0x000ff2000383ffff */
.L_x_45:
[----:B------:R-:W-:-:S13]  /*2a50*/  ISETP.NE.AND P0, PT, R4, RZ, PT ;  /* 0x000000ff0400720c */ /* 0x000fda0003f05270 */
[----:B------:R-:W-:Y:S05]  /*2a60*/  @!P0 BRA `(.L_x_55) ;  /* 0x0000000400448947 */ /* 0x000fea0003800000 */
[----:B------:R-:W-:Y:S01]  /*2a70*/  VIADD R9, R12, 0x1 ;  /* 0x000000010c097836 */ /* 0x000fe20000000000 */
[----:B------:R-:W-:Y:S01]  /*2a80*/  I2F.F64.U32 R24, R12 ;  /* 0x0000000c00187312 */ /* 0x000fe20000201800 */
[----:B------:R-:W-:Y:S01]  /*2a90*/  BSSY.RECONVERGENT B3, `(.L_x_56) ;  /* 0x0000016000037945 */ /* 0x000fe20003800200 */
[----:B------:R-:W-:-:S06]  /*2aa0*/  ISETP.NE.AND P4, PT, R4, 0x1, PT ;  /* 0x000000010400780c */ /* 0x000fcc0003f85270 */
        /* <DEDUP_REMOVED lines=20> */
.L_x_57:
[----:B------:R-:W-:Y:S05]  /*2bf0*/  BSYNC.RECONVERGENT B3 ;  /* 0x0000000000037941 */ /* 0x000fea0003800200 */
.L_x_56:
[----:B------:R-:W-:Y:S01]  /*2c00*/  DADD R16, R16, R24 ;  /* 0x0000000010107229 */ /* 0x000fe20000000018 */
[----:B------:R-:W-:Y:S10]  /*2c10*/  @!P4 BRA `(.L_x_55) ;  /* 0x0000000000d8c947 */ /* 0x000ff40003800000 */
[C---:B------:R-:W-:Y:S01]  /*2c20*/  IADD3 R13, PT, PT, R12.reuse, 0x3, RZ ;  /* 0x000000030c0d7810 */ /* 0x040fe20007ffe0ff */
[----:B------:R-:W-:Y:S01]  /*2c30*/  VIADD R9, R12, 0x2 ;  /* 0x000000020c097836 */ /* 0x000fe20000000000 */
[----:B------:R-:W-:Y:S01]  /*2c40*/  BSSY.RECONVERGENT B3, `(.L_x_58) ;  /* 0x0000017000037945 */ /* 0x000fe20003800200 */
[----:B------:R-:W-:Y:S01]  /*2c50*/  ISETP.NE.AND P4, PT, R4, 0x2, PT ;  /* 0x000000020400780c */ /* 0x000fe20003f85270 */
        /* <DEDUP_REMOVED lines=21> */
.L_x_59:
[----:B------:R-:W-:Y:S05]  /*2db0*/  BSYNC.RECONVERGENT B3 ;  /* 0x0000000000037941 */ /* 0x000fea0003800200 */
.L_x_58:
[----:B------:R-:W-:Y:S01]  /*2dc0*/  DADD R16, R16, R24 ;  /* 0x0000000010107229 */ /* 0x000fe20000000018 */
[----:B------:R-:W-:Y:S10]  /*2dd0*/  @!P4 BRA `(.L_x_55) ;  /* 0x000000000068c947 */ /* 0x000ff40003800000 */
[C---:B------:R-:W-:Y:S01]  /*2de0*/  VIADD R30, R12.reuse, 0x5 ;  /* 0x000000050c1e7836 */ /* 0x040fe20000000000 */
[----:B------:R-:W-:Y:S01]  /*2df0*/  IADD3 R9, PT, PT, R12, 0x4, RZ ;  /* 0x000000040c097810 */ /* 0x000fe20007ffe0ff */
[----:B------:R-:W-:Y:S01]  /*2e00*/  DMUL R28, R14, R24 ;  /* 0x000000180e1c7228 */ /* 0x000fe20000000000 */
[----:B------:R-:W-:Y:S01]  /*2e10*/  BSSY.RECONVERGENT B3, `(.L_x_60) ;  /* 0x0000015000037945 */ /* 0x000fe20003800200 */
[----:B------:R-:W-:Y:S08]  /*2e20*/  I2F.F64.U32 R26, R30 ;  /* 0x0000001e001a7312 */ /* 0x000ff00000201800 */
        /* <DEDUP_REMOVED lines=19> */
.L_x_61:
[----:B------:R-:W-:Y:S05]  /*2f60*/  BSYNC.RECONVERGENT B3 ;  /* 0x0000000000037941 */ /* 0x000fea0003800200 */
.L_x_60:
[----:B------:R-:W-:-:S11]  /*2f70*/  DADD R16, R16, -R24 ;  /* 0x0000000010107229 */ /* 0x000fd60000000818 */
.L_x_55:
[----:B------:R-:W-:Y:S01]  /*2f80*/  ISETP.GE.AND P0, PT, R7, 0x9, PT ;  /* 0x000000090700780c */ /* 0x000fe20003f06270 */
[----:B------:R-:W-:Y:S01]  /*2f90*/  IMAD.MOV.U32 R12, RZ, RZ, 0x2 ;  /* 0x00000002ff0c7424 */ /* 0x000fe200078e00ff */
[----:B------:R-:W-:Y:S01]  /*2fa0*/  MOV R35, R21 ;  /* 0x0000001500237202 */ /* 0x000fe20000000f00 */
[--C-:B------:R-:W-:Y:S02]  /*2fb0*/  IMAD.MOV.U32 R34, RZ, RZ, R20.reuse ;  /* 0x000000ffff227224 */ /* 0x100fe400078e0014 */
[----:B------:R-:W-:Y:S02]  /*2fc0*/  IMAD.MOV.U32 R24, RZ, RZ, R20 ;  /* 0x000000ffff187224 */ /* 0x000fe400078e0014 */
[----:B------:R-:W-:-:S06]  /*2fd0*/  IMAD.MOV.U32 R25, RZ, RZ, R21 ;  /* 0x000000ffff197224 */ /* 0x000fcc00078e0015 */
[----:B------:R-:W-:Y:S05]  /*2fe0*/  @!P0 BRA `(.L_x_62) ;  /* 0x0000000400d08947 */ /* 0x000fea0003800000 */
[----:B------:R-:W-:Y:S01]  /*2ff0*/  IMAD.MOV.U32 R13, RZ, RZ, RZ ;  /* 0x000000ffff0d7224 */ /* 0x000fe200078e00ff */
[----:B------:R-:W-:Y:S01]  /*3000*/  MOV R12, 0x2 ;  /* 0x00000002000c7802 */ /* 0x000fe20000000f00 */
[--C-:B------:R-:W-:Y:S01]  /*3010*/  IMAD.MOV.U32 R34, RZ, RZ, R20.reuse ;  /* 0x000000ffff227224 */ /* 0x100fe200078e0014 */
[----:B------:R-:W-:Y:S01]  /*3020*/  MOV R25, R21 ;  /* 0x0000001500197202 */ /* 0x000fe20000000f00 */
[----:B------:R-:W-:Y:S02]  /*3030*/  IMAD.MOV.U32 R35, RZ, RZ, R21 ;  /* 0x000000ffff237224 */ /* 0x000fe400078e0015 */
[----:B------:R-:W-:-:S07]  /*3040*/  IMAD.MOV.U32 R24, RZ, RZ, R20 ;  /* 0x000000ffff187224 */ /* 0x000fce00078e0014 */
.L_x_71:
[----:B------:R-:W-:Y:S01]  /*3050*/  VIADD R9, R12, 0x1 ;  /* 0x000000010c097836 */ /* 0x000fe20000000000 */
[----:B------:R-:W-:Y:S01]  /*3060*/  I2F.F64.U32 R10, R12 ;  /* 0x0000000c000a7312 */ /* 0x000fe20000201800 */
[----:B------:R-:W-:Y:S01]  /*3070*/  VIADD R13, R13, 0x4 ;  /* 0x000000040d0d7836 */ /* 0x000fe20000000000 */
[----:B------:R-:W-:Y:S04]  /*3080*/  BSSY.RECONVERGENT B3, `(.L_x_63) ;  /* 0x0000018000037945 */ /* 0x000fe80003800200 */
[----:B------:R-:W-:Y:S02]  /*3090*/  ISETP.NE.AND P4, PT, R13, R6, PT ;  /* 0x000000060d00720c */ /* 0x000fe40003f85270 */
[----:B------:R-:W0:Y:S02]  /*30a0*/  I2F.F64.U32 R26, R9 ;  /* 0x00000009001a7312 */ /* 0x000e240000201800 */
[----:B0-----:R-:W-:Y:S01]  /*30b0*/  DMUL R26, R26, R10 ;  /* 0x0000000a1a1a7228 */ /* 0x001fe20000000000 */
[----:B------:R-:W-:-:S05]  /*30c0*/  IMAD.MOV.U32 R10, RZ, RZ, 0x1 ;  /* 0x00000001ff0a7424 */ /* 0x000fca00078e00ff */
[----:B------:R-:W0:Y:S02]  /*30d0*/  MUFU.RCP64H R11, R27 ;  /* 0x0000001b000b7308 */ /* 0x000e240000001800 */
[----:B0-----:R-:W-:-:S08]  /*30e0*/  DFMA R14, -R26, R10, 1 ;  /* 0x3ff000001a0e742b */ /* 0x001fd0000000010a */
[----:B------:R-:W-:-:S08]  /*30f0*/  DFMA R14, R14, R14, R14 ;  /* 0x0000000e0e0e722b */ /* 0x000fd0000000000e */
[----:B------:R-:W-:Y:S02]  /*3100*/  DFMA R10, R10, R14, R10 ;  /* 0x0000000e0a0a722b */ /* 0x000fe4000000000a */
[----:B------:R-:W-:-:S06]  /*3110*/  DMUL R14, R20, R20 ;  /* 0x00000014140e7228 */ /* 0x000fcc0000000000 */
[----:B------:R-:W-:Y:S02]  /*3120*/  DFMA R30, -R26, R10, 1 ;  /* 0x3ff000001a1e742b */ /* 0x000fe4000000010a */
[----:B------:R-:W-:-:S06]  /*3130*/  DMUL R28, R14, -R24 ;  /* 0x800000180e1c7228 */ /* 0x000fcc0000000000 */
[----:B------:R-:W-:-:S04]  /*3140*/  DFMA R10, R10, R30, R10 ;  /* 0x0000001e0a0a722b */ /* 0x000fc8000000000a */
[----:B------:R-:W-:-:S04]  /*3150*/  FSETP.GEU.AND P1, PT, |R29|, 6.5827683646048100446e-37, PT ;  /* 0x036000001d00780b */ /* 0x000fc80003f2e200 */
        /* <DEDUP_REMOVED lines=10> */
.L_x_64:
[----:B------:R-:W-:Y:S05]  /*3200*/  BSYNC.RECONVERGENT B3 ;  /* 0x0000000000037941 */ /* 0x000fea0003800200 */
.L_x_63:
[C---:B------:R-:W-:Y:S01]  /*3210*/  VIADD R32, R12.reuse, 0x3 ;  /* 0x000000030c207836 */ /* 0x040fe20000000000 */
[----:B------:R-:W-:Y:S01]  /*3220*/  BSSY.RECONVERGENT B3, `(.L_x_65) ;  /* 0x0000018000037945 */ /* 0x000fe20003800200 */
[----:B------:R-:W-:Y:S01]  /*3230*/  VIADD R9, R12, 0x2 ;  /* 0x000000020c097836 */ /* 0x000fe20000000000 */
[----:B------:R-:W-:Y:S01]  /*3240*/  DADD R34, R10, R34 ;  /* 0x000000000a227229 */ /* 0x000fe20000000022 */
        /* <DEDUP_REMOVED lines=21> */
.L_x_66:
[----:B------:R-:W-:Y:S05]  /*33a0*/  BSYNC.RECONVERGENT B3 ;  /* 0x0000000000037941 */ /* 0x000fea0003800200 */
.L_x_65:
        /* <DEDUP_REMOVED lines=26> */
.L_x_68:
[----:B------:R-:W-:Y:S05]  /*3550*/  BSYNC.RECONVERGENT B3 ;  /* 0x0000000000037941 */ /* 0x000fea0003800200 */
.L_x_67:
        /* <DEDUP_REMOVED lines=25> */
.L_x_70:
[----:B------:R-:W-:Y:S05]  /*36f0*/  BSYNC.RECONVERGENT B3 ;  /* 0x0000000000037941 */ /* 0x000fea0003800200 */
.L_x_69:
[----:B------:R-:W-:Y:S01]  /*3700*/  DADD R34, R34, R24 ;  /* 0x0000000022227229 */ /* 0x000fe20000000018 */
[----:B------:R-:W-:Y:S01]  /*3710*/  VIADD R12, R12, 0x8 ;  /* 0x000000080c0c7836 */ /* 0x000fe20000000000 */
[----:B------:R-:W-:Y:S09]  /*3720*/  @P4 BRA `(.L_x_71) ;  /* 0xfffffff800484947 */ /* 0x000ff2000383ffff */
.L_x_62:
[----:B------:R-:W-:-:S13]  /*3730*/  ISETP.NE.AND P0, PT, R4, RZ, PT ;  /* 0x000000ff0400720c */ /* 0x000fda0003f05270 */
[----:B------:R-:W-:Y:S05]  /*3740*/  @!P0 BRA `(.L_x_72) ;  /* 0x0000000400488947 */ /* 0x000fea0003800000 */
[----:B------:R-:W-:Y:S01]  /*3750*/  IADD3 R9, PT, PT, R12, 0x1, RZ ;  /* 0x000000010c097810 */ /* 0x000fe20007ffe0ff */
        /* <DEDUP_REMOVED lines=24> */
.L_x_74:
[----:B------:R-:W-:Y:S05]  /*38e0*/  BSYNC.RECONVERGENT B3 ;  /* 0x0000000000037941 */ /* 0x000fea0003800200 */
.L_x_73:
[----:B------:R-:W-:Y:S01]  /*38f0*/  DADD R34, R34, R24 ;  /* 0x0000000022227229 */ /* 0x000fe20000000018 */
[----:B------:R-:W-:Y:S10]  /*3900*/  @!P4 BRA `(.L_x_72) ;  /* 0x0000000000d8c947 */ /* 0x000ff40003800000 */
[C---:B------:R-:W-:Y:S01]  /*3910*/  VIADD R13, R12.reuse, 0x3 ;  /* 0x000000030c0d7836 */ /* 0x040fe20000000000 */
[----:B------:R-:W-:Y:S01]  /*3920*/  IADD3 R9, PT, PT, R12, 0x2, RZ ;  /* 0x000000020c097810 */ /* 0x000fe20007ffe0ff */
        /* <DEDUP_REMOVED lines=23> */
.L_x_76:
[----:B------:R-:W-:Y:S05]  /*3aa0*/  BSYNC.RECONVERGENT B3 ;  /* 0x0000000000037941 */ /* 0x000fea0003800200 */
.L_x_75:
        /* <DEDUP_REMOVED lines=26> */
.L_x_78:
[----:B------:R-:W-:Y:S05]  /*3c50*/  BSYNC.RECONVERGENT B3 ;  /* 0x0000000000037941 */ /* 0x000fea0003800200 */
.L_x_77:
[----:B------:R-:W-:-:S11]  /*3c60*/  DADD R34, R34, -R24 ;  /* 0x0000000022227229 */ /* 0x000fd60000000818 */
.L_x_72:
[----:B------:R-:W0:Y:S01]  /*3c70*/  S2R R10, SR_TID.X ;  /* 0x00000000000a7919 */ /* 0x000e220000002100 */
[----:B------:R-:W0:Y:S01]  /*3c80*/  S2UR UR8, SR_CTAID.X ;  /* 0x00000000000879c3 */ /* 0x000e220000002500 */
[----:B------:R-:W1:Y:S01]  /*3c90*/  MUFU.RCP64H R15, R3 ;  /* 0x00000003000f7308 */ /* 0x000e620000001800 */
[----:B------:R-:W-:Y:S01]  /*3ca0*/  IMAD.MOV.U32 R14, RZ, RZ, 0x1 ;  /* 0x00000001ff0e7424 */ /* 0x000fe200078e00ff */
[----:B------:R-:W-:Y:S01]  /*3cb0*/  BSSY.RECONVERGENT B3, `(.L_x_79) ;  /* 0x0000021000037945 */ /* 0x000fe20003800200 */
[----:B------:R-:W-:-:S04]  /*3cc0*/  ISETP.GE.AND P4, PT, R7, 0x9, PT ;  /* 0x000000090700780c */ /* 0x000fc80003f86270 */
[----:B------:R-:W0:Y:S01]  /*3cd0*/  LDC R9, c[0x0][0x360] ;  /* 0x0000d800ff097b82 */ /* 0x000e220000000800 */
[----:B------:R-:W-:Y:S01]  /*3ce0*/  I2F.F64.U32 R12, R5 ;  /* 0x00000005000c7312 */ /* 0x000fe20000201800 */
[----:B-1----:R-:W-:-:S08]  /*3cf0*/  DFMA R24, R14, -R2, 1 ;  /* 0x3ff000000e18742b */ /* 0x002fd00000000802 */
[----:B------:R-:W-:Y:S01]  /*3d00*/  DFMA R24, R24, R24, R24 ;  /* 0x000000181818722b */ /* 0x000fe20000000018 */
[----:B0-----:R-:W-:Y:S01]  /*3d10*/  IMAD R9, R9, UR8, R10 ;  /* 0x0000000809097c24 */ /* 0x001fe2000f8e020a */
[----:B------:R-:W0:Y:S06]  /*3d20*/  LDCU.64 UR8, c[0x3][0x8] ;  /* 0x00c00100ff0877ac */ /* 0x000e2c0008000a00 */
[----:B------:R-:W-:Y:S01]  /*3d30*/  DFMA R24, R14, R24, R14 ;  /* 0x000000180e18722b */ /* 0x000fe2000000000e */
[----:B------:R-:W0:Y:S02]  /*3d40*/  I2F.F64 R10, R9 ;  /* 0x00000009000a7312 */ /* 0x000e240000201c00 */
[----:B0-----:R-:W-:-:S05]  /*3d50*/  DFMA R10, R12, UR8, R10 ;  /* 0x000000080c0a7c2b */ /* 0x001fca000800000a */
[----:B------:R-:W-:-:S03]  /*3d60*/  DFMA R12, R24, -R2, 1 ;  /* 0x3ff00000180c742b */ /* 0x000fc60000000802 */
[----:B------:R-:W-:Y:S01]  /*3d70*/  DADD R28, R10, UR8 ;  /* 0x000000080a1c7e29 */ /* 0x000fe20008000000 */
[----:B------:R-:W-:-:S04]  /*3d80*/  UMOV UR8, 0x9999999a ;  /* 0x9999999a00087882 */ /* 0x000fc80000000000 */
[----:B------:R-:W-:Y:S01]  /*3d90*/  DFMA R12, R24, R12, R24 ;  /* 0x0000000c180c722b */ /* 0x000fe20000000018 */
[----:B------:R-:W-:-:S07]  /*3da0*/  UMOV UR9, 0x40239999 ;  /* 0x4023999900097882 */ /* 0x000fce0000000000 */
        /* <DEDUP_REMOVED lines=11> */
[----:B------:R-:W-:Y:S01]  /*3e60*/  MOV R26, R2 ;  /* 0x00000002001a7202 */ /* 0x000fe20000000f00 */
[----:B------:R-:W-:Y:S01]  /*3e70*/  IMAD.MOV.U32 R27, RZ, RZ, R3 ;  /* 0x000000ffff1b7224 */ /* 0x000fe200078e0003 */
[----:B------:R-:W-:-:S07]  /*3e80*/  MOV R10, 0x3ea0 ;  /* 0x00003ea0000a7802 */ /* 0x000fce0000000f00 */
[----:B------:R-:W-:Y:S05]  /*3e90*/  CALL.REL.NOINC `($__internal_0_$__cuda_sm20_div_rn_f64_full) ;  /* 0x0000003800287944 */ /* 0x000fea0003c00000 */
[----:B------:R-:W-:Y:S02]  /*3ea0*/  IMAD.MOV.U32 R14, RZ, RZ, R24 ;  /* 0x000000ffff0e7224 */ /* 0x000fe400078e0018 */
[----:B------:R-:W-:-:S07]  /*3eb0*/  IMAD.MOV.U32 R15, RZ, RZ, R9 ;  /* 0x000000ffff0f7224 */ /* 0x000fce00078e0009 */
.L_x_80:
[----:B------:R-:W-:Y:S05]  /*3ec0*/  BSYNC.RECONVERGENT B3 ;  /* 0x0000000000037941 */ /* 0x000fea0003800200 */
.L_x_79:
[----:B------:R-:W-:Y:S01]  /*3ed0*/  DMUL R34, R14, R14 ;  /* 0x0000000e0e227228 */ /* 0x000fe20000000000 */
[----:B------:R-:W-:Y:S01]  /*3ee0*/  MOV R24, R14 ;  /* 0x0000000e00187202 */ /* 0x000fe20000000f00 */
[----:B------:R-:W-:Y:S02]  /*3ef0*/  IMAD.MOV.U32 R25, RZ, RZ, R15 ;  /* 0x000000ffff197224 */ /* 0x000fe400078e000f */
[----:B------:R-:W-:Y:S01]  /*3f00*/  IMAD.MOV.U32 R12, RZ, RZ, 0x2 ;  /* 0x00000002ff0c7424 */ /* 0x000fe200078e00ff */
[----:B------:R-:W-:Y:S06]  /*3f10*/  @!P4 BRA `(.L_x_81) ;  /* 0x0000000400c4c947 */ /* 0x000fec0003800000 */
[----:B------:R-:W-:Y:S01]  /*3f20*/  IMAD.MOV.U32 R13, RZ, RZ, RZ ;  /* 0x000000ffff0d7224 */ /* 0x000fe200078e00ff */
[----:B------:R-:W-:Y:S01]  /*3f30*/  MOV R12, 0x2 ;  /* 0x00000002000c7802 */ /* 0x000fe20000000f00 */
[----:B------:R-:W-:Y:S02]  /*3f40*/  IMAD.MOV.U32 R24, RZ, RZ, R14 ;  /* 0x000000ffff187224 */ /* 0x000fe400078e000e */
[----:B------:R-:W-:-:S07]  /*3f50*/  IMAD.MOV.U32 R25, RZ, RZ, R15 ;  /* 0x000000ffff197224 */ /* 0x000fce00078e000f */
.L_x_90:
[----:B------:R-:W-:Y:S01]  /*3f60*/  VIADD R9, R12, 0x1 ;  /* 0x000000010c097836 */ /* 0x000fe20000000000 */
[----:B------:R-:W-:Y:S01]  /*3f70*/  I2F.F64.U32 R10, R12 ;  /* 0x0000000c000a7312 */ /* 0x000fe20000201800 */
[----:B------:R-:W-:Y:S01]  /*3f80*/  VIADD R13, R13, 0x4 ;  /* 0x000000040d0d7836 */ /* 0x000fe20000000000 */
[----:B------:R-:W-:Y:S04]  /*3f90*/  BSSY.RECONVERGENT B3, `(.L_x_82) ;  /* 0x0000017000037945 */ /* 0x000fe80003800200 */
[----:B------:R-:W-:Y:S02]  /*3fa0*/  ISETP.NE.AND P4, PT, R13, R6, PT ;  /* 0x000000060d00720c */ /* 0x000fe40003f85270 */
        /* <DEDUP_REMOVED lines=21> */
.L_x_83:
[----:B------:R-:W-:Y:S05]  /*4100*/  BSYNC.RECONVERGENT B3 ;  /* 0x0000000000037941 */ /* 0x000fea0003800200 */
.L_x_82:
        /* <DEDUP_REMOVED lines=25> */
.L_x_85:
[----:B------:R-:W-:Y:S05]  /*42a0*/  BSYNC.RECONVERGENT B3 ;  /* 0x0000000000037941 */ /* 0x000fea0003800200 */
.L_x_84:
        /* <DEDUP_REMOVED lines=26> */
.L_x_87:
[----:B------:R-:W-:Y:S05]  /*4450*/  BSYNC.RECONVERGENT B3 ;  /* 0x0000000000037941 */ /* 0x000fea0003800200 */
.L_x_86:
        /* <DEDUP_REMOVED lines=25> */
.L_x_89:
[----:B------:R-:W-:Y:S05]  /*45f0*/  BSYNC.RECONVERGENT B3 ;  /* 0x0000000000037941 */ /* 0x000fea0003800200 */
.L_x_88:
[----:B------:R-:W-:Y:S01]  /*4600*/  DADD R14, R14, R24 ;  /* 0x000000000e0e7229 */ /* 0x000fe20000000018 */
[----:B------:R-:W-:Y:S01]  /*4610*/  VIADD R12, R12, 0x8 ;  /* 0x000000080c0c7836 */ /* 0x000fe20000000000 */
[----:B------:R-:W-:Y:S09]  /*4620*/  @P4 BRA `(.L_x_90) ;  /* 0xfffffff8004c4947 */ /* 0x000ff2000383ffff */
.L_x_81:
        /* <DEDUP_REMOVED lines=26> */
.L_x_93:
[----:B------:R-:W-:Y:S05]  /*47d0*/  BSYNC.RECONVERGENT B3 ;  /* 0x0000000000037941 */ /* 0x000fea0003800200 */
.L_x_92:
        /* <DEDUP_REMOVED lines=27> */
.L_x_95:
[----:B------:R-:W-:Y:S05]  /*4990*/  BSYNC.RECONVERGENT B3 ;  /* 0x0000000000037941 */ /* 0x000fea0003800200 */
.L_x_94:
        /* <DEDUP_REMOVED lines=26> */
.L_x_97:
[----:B------:R-:W-:Y:S05]  /*4b40*/  BSYNC.RECONVERGENT B3 ;  /* 0x0000000000037941 */ /* 0x000fea0003800200 */
.L_x_96:
[----:B------:R-:W-:-:S11]  /*4b50*/  DADD R14, R14, -R24 ;  /* 0x000000000e0e7229 */ /* 0x000fd60000000818 */
.L_x_91:
[----:B------:R-:W-:Y:S01]  /*4b60*/  ISETP.GE.AND P0, PT, R7, 0x9, PT ;  /* 0x000000090700780c */ /* 0x000fe20003f06270 */
[----:B------:R-:W-:Y:S01]  /*4b70*/  IMAD.MOV.U32 R37, RZ, RZ, 0x2 ;  /* 0x00000002ff257424 */ /* 0x000fe200078e00ff */
[----:B------:R-:W-:Y:S01]  /*4b80*/  MOV R24, R20 ;  /* 0x0000001400187202 */ /* 0x000fe20000000f00 */
[----:B------:R-:W-:Y:S02]  /*4b90*/  IMAD.MOV.U32 R34, RZ, RZ, R20 ;  /* 0x000000ffff227224 */ /* 0x000fe400078e0014 */
[--C-:B------:R-:W-:Y:S02]  /*4ba0*/  IMAD.MOV.U32 R35, RZ, RZ, R21.reuse ;  /* 0x000000ffff237224 */ /* 0x100fe400078e0015 */
[----:B------:R-:W-:-:S06]  /*4bb0*/  IMAD.MOV.U32 R25, RZ, RZ, R21 ;  /* 0x000000ffff197224 */ /* 0x000fcc00078e0015 */
[----:B------:R-:W-:Y:S05]  /*4bc0*/  @!P0 BRA `(.L_x_98) ;  /* 0x0000000400d08947 */ /* 0x000fea0003800000 */
[----:B------:R-:W-:Y:S01]  /*4bd0*/  IMAD.MOV.U32 R39, RZ, RZ, RZ ;  /* 0x000000ffff277224 */ /* 0x000fe200078e00ff */
[----:B------:R-:W-:Y:S01]  /*4be0*/  MOV R34, R20 ;  /* 0x0000001400227202 */ /* 0x000fe20000000f00 */
[----:B------:R-:W-:Y:S02]  /*4bf0*/  IMAD.MOV.U32 R37, RZ, RZ, 0x2 ;  /* 0x00000002ff257424 */ /* 0x000fe400078e00ff */
[--C-:B------:R-:W-:Y:S02]  /*4c00*/  IMAD.MOV.U32 R35, RZ, RZ, R21.reuse ;  /* 0x000000ffff237224 */ /* 0x100fe400078e0015 */
[----:B------:R-:W-:Y:S02]  /*4c10*/  IMAD.MOV.U32 R24, RZ, RZ, R20 ;  /* 0x000000ffff187224 */ /* 0x000fe400078e0014 */
[----:B------:R-:W-:-:S07]  /*4c20*/  IMAD.MOV.U32 R25, RZ, RZ, R21 ;  /* 0x000000ffff197224 */ /* 0x000fce00078e0015 */
.L_x_107:
[----:B------:R-:W-:Y:S01]  /*4c30*/  IADD3 R9, PT, PT, R37, 0x1, RZ ;  /* 0x0000000125097810 */ /* 0x000fe20007ffe0ff */
        /* <DEDUP_REMOVED lines=26> */
.L_x_100:
[----:B------:R-:W-:Y:S05]  /*4de0*/  BSYNC.RECONVERGENT B3 ;  /* 0x0000000000037941 */ /* 0x000fea0003800200 */
.L_x_99:
        /* <DEDUP_REMOVED lines=25> */
.L_x_102:
[----:B------:R-:W-:Y:S05]  /*4f80*/  BSYNC.RECONVERGENT B3 ;  /* 0x0000000000037941 */ /* 0x000fea0003800200 */
.L_x_101:
        /* <DEDUP_REMOVED lines=26> */
.L_x_104:
[----:B------:R-:W-:Y:S05]  /*5130*/  BSYNC.RECONVERGENT B3 ;  /* 0x0000000000037941 */ /* 0x000fea0003800200 */
.L_x_103:
        /* <DEDUP_REMOVED lines=25> */
.L_x_106:
[----:B------:R-:W-:Y:S05]  /*52d0*/  BSYNC.RECONVERGENT B3 ;  /* 0x0000000000037941 */ /* 0x000fea0003800200 */
.L_x_105:
[----:B------:R-:W-:Y:S01]  /*52e0*/  DADD R34, R34, R24 ;  /* 0x0000000022227229 */ /* 0x000fe20000000018 */
[----:B------:R-:W-:Y:S01]  /*52f0*/  VIADD R37, R37, 0x8 ;  /* 0x0000000825257836 */ /* 0x000fe20000000000 */
[----:B------:R-:W-:Y:S09]  /*5300*/  @P4 BRA `(.L_x_107) ;  /* 0xfffffff800484947 */ /* 0x000ff2000383ffff */
.L_x_98:
[----:B------:R-:W-:-:S13]  /*5310*/  ISETP.NE.AND P0, PT, R4, RZ, PT ;  /* 0x000000ff0400720c */ /* 0x000fda0003f05270 */
[----:B------:R-:W-:Y:S05]  /*5320*/  @!P0 BRA `(.L_x_108) ;  /* 0x00000004004c8947 */ /* 0x000fea0003800000 */
[----:B------:R-:W-:Y:S01]  /*5330*/  VIADD R9, R37, 0x1 ;  /* 0x0000000125097836 */ /* 0x000fe20000000000 */
[----:B------:R-:W-:Y:S01]  /*5340*/  I2F.F64.U32 R10, R37 ;  /* 0x00000025000a7312 */ /* 0x000fe20000201800 */
[----:B------:R-:W-:Y:S01]  /*5350*/  DMUL R28, R20, R20 ;  /* 0x00000014141c7228 */ /* 0x000fe20000000000 */
[----:B------:R-:W-:Y:S01]  /*5360*/  BSSY.RECONVERGENT B3, `(.L_x_109) ;  /* 0x0000016000037945 */ /* 0x000fe20003800200 */
[----:B------:R-:W-:-:S05]  /*5370*/  ISETP.NE.AND P4, PT, R4, 0x1, PT ;  /* 0x000000010400780c */ /* 0x000fca0003f85270 */
[----:B------:R-:W0:Y:S01]  /*5380*/  I2F.F64.U32 R26, R9 ;  /* 0x00000009001a7312 */ /* 0x000e220000201800 */
[----:B------:R-:W-:-:S10]  /*5390*/  DMUL R28, R28, -R24 ;  /* 0x800000181c1c7228 */ /* 0x000fd40000000000 */
        /* <DEDUP_REMOVED lines=18> */
.L_x_110:
[----:B------:R-:W-:Y:S05]  /*54c0*/  BSYNC.RECONVERGENT B3 ;  /* 0x0000000000037941 */ /* 0x000fea0003800200 */
.L_x_109:
        /* <DEDUP_REMOVED lines=28> */
.L_x_112:
[----:B------:R-:W-:Y:S05]  /*5690*/  BSYNC.RECONVERGENT B3 ;  /* 0x0000000000037941 */ /* 0x000fea0003800200 */
.L_x_111:
[----:B------:R-:W-:Y:S01]  /*56a0*/  DADD R34, R34, R24 ;  /* 0x0000000022227229 */ /* 0x000fe20000000018 */
[----:B------:R-:W-:Y:S10]  /*56b0*/  @!P4 BRA `(.L_x_108) ;  /* 0x000000000068c947 */ /* 0x000ff40003800000 */
[C---:B------:R-:W-:Y:S01]  /*56c0*/  VIADD R9, R37.reuse, 0x5 ;  /* 0x0000000525097836 */ /* 0x040fe20000000000 */
[----:B------:R-:W-:Y:S01]  /*56d0*/  BSSY.RECONVERGENT B3, `(.L_x_113) ;  /* 0x0000017000037945 */ /* 0x000fe20003800200 */
[----:B------:R-:W-:Y:S02]  /*56e0*/  VIADD R37, R37, 0x4 ;  /* 0x0000000425257836 */ /* 0x000fe40000000000 */
        /* <DEDUP_REMOVED lines=21> */
.L_x_114:
[----:B------:R-:W-:Y:S05]  /*5840*/  BSYNC.RECONVERGENT B3 ;  /* 0x0000000000037941 */ /* 0x000fea0003800200 */
.L_x_113:
[----:B------:R-:W-:-:S11]  /*5850*/  DADD R34, R34, -R24 ;  /* 0x0000000022227229 */ /* 0x000fd60000000818 */
.L_x_108:
[----:B------:R-:W0:Y:S01]  /*5860*/  LDCU.64 UR10, c[0x3][0x8] ;  /* 0x00c00100ff0a77ac */ /* 0x000e220008000a00 */
[----:B------:R-:W-:Y:S01]  /*5870*/  VIADD R5, R5, 0x1 ;  /* 0x0000000105057836 */ /* 0x000fe20000000000 */
[----:B------:R-:W-:Y:S01]  /*5880*/  UMOV UR8, 0x9999999a ;  /* 0x9999999a00087882 */ /* 0x000fe20000000000 */
[----:B------:R-:W-:-:S03]  /*5890*/  UMOV UR9, 0x40239999 ;  /* 0x4023999900097882 */ /* 0x000fc60000000000 */
[----:B------:R-:W-:Y:S01]  /*58a0*/  ISETP.NE.AND P0, PT, R5, R8, PT ;  /* 0x000000080500720c */ /* 0x000fe20003f05270 */
[----:B------:R-:W-:Y:S01]  /*58b0*/  DMUL R10, R34, -UR8 ;  /* 0x80000008220a7c28 */ /* 0x000fe20008000000 */
[----:B------:R-:W-:Y:S01]  /*58c0*/  UMOV UR8, 0x34134c63 ;  /* 0x34134c6300087882 */ /* 0x000fe20000000000 */
[----:B------:R-:W-:-:S06]  /*58d0*/  UMOV UR9, 0x40247922 ;  /* 0x4024792200097882 */ /* 0x000fcc0000000000 */
[----:B------:R-:W-:Y:S01]  /*58e0*/  DFMA R10, R14, UR8, R10 ;  /* 0x000000080e0a7c2b */ /* 0x000fe2000800000a */
[----:B------:R-:W-:Y:S01]  /*58f0*/  UMOV UR8, 0x55555555 ;  /* 0x5555555500087882 */ /* 0x000fe20000000000 */
[----:B------:R-:W-:Y:S01]  /*5900*/  UMOV UR9, 0x3fc55555 ;  /* 0x3fc5555500097882 */ /* 0x000fe20000000000 */
[----:B0-----:R-:W-:-:S08]  /*5910*/  DMUL R16, R16, UR10 ;  /* 0x0000000a10107c28 */ /* 0x001fd00008000000 */
[----:B------:R-:W-:-:S08]  /*5920*/  DADD R12, R16, R16 ;  /* 0x00000000100c7229 */ /* 0x000fd00000000010 */
[----:B------:R-:W-:-:S08]  /*5930*/  DFMA R12, R18, UR10, R12 ;  /* 0x0000000a120c7c2b */ /* 0x000fd0000800000c */
[----:B------:R-:W-:-:S08]  /*5940*/  DFMA R12, R16, 2, R12 ;  /* 0x40000000100c782b */ /* 0x000fd0000000000c */
[----:B------:R-:W-:-:S08]  /*5950*/  DFMA R10, R10, UR10, R12 ;  /* 0x0000000a0a0a7c2b */ /* 0x000fd0000800000c */
[----:B------:R-:W-:Y:S01]  /*5960*/  DFMA R22, R10, UR8, R22 ;  /* 0x000000080a167c2b */ /* 0x000fe20008000016 */
[----:B------:R-:W-:Y:S10]  /*5970*/  @P0 BRA `(.L_x_115) ;  /* 0xffffffa800e80947 */ /* 0x000ff4000383ffff */
[----:B------:R-:W-:Y:S05]  /*5980*/  BSYNC.RECONVERGENT B2 ;  /* 0x0000000000027941 */ /* 0x000fea0003800200 */
.L_x_6:
[----:B------:R-:W-:Y:S05]  /*5990*/  BRA `(.L_x_3) ;  /* 0x0000001c00447947 */ /* 0x000fea0003800000 */
.L_x_5:
[C---:B------:R-:W-:Y:S01]  /*59a0*/  ISETP.GE.U32.AND P0, PT, R8.reuse, 0x4, PT ;  /* 0x000000040800780c */ /* 0x040fe20003f06070 */
[----:B------:R-:W-:Y:S01]  /*59b0*/  BSSY.RECONVERGENT B2, `(.L_x_116) ;  /* 0x000016b000027945 */ /* 0x000fe20003800200 */
[----:B------:R-:W-:Y:S01]  /*59c0*/  LOP3.LUT R0, R8, 0x3, RZ, 0xc0, !PT ;  /* 0x0000000308007812 */ /* 0x000fe200078ec0ff */
[----:B------:R-:W-:Y:S01]  /*59d0*/  IMAD.MOV.U32 R4, RZ, RZ, RZ ;  /* 0x000000ffff047224 */ /* 0x000fe200078e00ff */
[----:B------:R-:W-:-:S09]  /*59e0*/  CS2R R22, SRZ ;  /* 0x0000000000167805 */ /* 0x000fd2000001ff00 */
[----:B------:R-:W-:Y:S05]  /*59f0*/  @!P0 BRA `(.L_x_117) ;  /* 0x0000001400988947 */ /* 0x000fea0003800000 */
[----:B------:R-:W-:Y:S01]  /*5a00*/  UMOV UR8, 0x9999999a ;  /* 0x9999999a00087882 */ /* 0x000fe20000000000 */
[----:B------:R-:W-:Y:S01]  /*5a10*/  UMOV UR9, 0x40239999 ;  /* 0x4023999900097882 */ /* 0x000fe20000000000 */
[----:B------:R-:W-:Y:S01]  /*5a20*/  LOP3.LUT R4, R8, 0x7ffffffc, RZ, 0xc0, !PT ;  /* 0x7ffffffc08047812 */ /* 0x000fe200078ec0ff */
[----:B------:R-:W-:Y:S01]  /*5a30*/  DMUL R12, R20, UR8 ;  /* 0x00000008140c7c28 */ /* 0x000fe20008000000 */
[----:B------:R-:W-:Y:S02]  /*5a40*/  MOV R5, RZ ;  /* 0x000000ff00057202 */ /* 0x000fe40000000f00 */
[----:B------:R-:W-:-:S08]  /*5a50*/  CS2R R22, SRZ ;  /* 0x0000000000167805 */ /* 0x000fd0000001ff00 */
.L_x_142:
[----:B------:R-:W0:Y:S01]  /*5a60*/  MUFU.RCP64H R9, R3 ;  /* 0x0000000300097308 */ /* 0x000e220000001800 */
[----:B------:R-:W-:Y:S01]  /*5a70*/  IMAD.MOV.U32 R8, RZ, RZ, 0x1 ;  /* 0x00000001ff087424 */ /* 0x000fe200078e00ff */
[----:B------:R-:W-:Y:S06]  /*5a80*/  BSSY.RECONVERGENT B3, `(.L_x_118) ;  /* 0x0000016000037945 */ /* 0x000fec0003800200 */
[----:B------:R-:W1:Y:S01]  /*5a90*/  I2F.F64.U32 R14, R5 ;  /* 0x00000005000e7312 */ /* 0x000e620000201800 */
[----:B0-----:R-:W-:Y:S02]  /*5aa0*/  DFMA R10, R8, -R2, 1 ;  /* 0x3ff00000080a742b */ /* 0x001fe40000000802 */
[----:B-1----:R-:W-:-:S06]  /*5ab0*/  DFMA R14, R14, UR6, R6 ;  /* 0x000000060e0e7c2b */ /* 0x002fcc0008000006 */
[----:B------:R-:W-:-:S08]  /*5ac0*/  DFMA R10, R10, R10, R10 ;  /* 0x0000000a0a0a722b */ /* 0x000fd0000000000a */
[----:B------:R-:W-:Y:S01]  /*5ad0*/  DFMA R10, R8, R10, R8 ;  /* 0x0000000a080a722b */ /* 0x000fe20000000008 */
[----:B------:R-:W-:-:S07]  /*5ae0*/  FSETP.GEU.AND P1, PT, |R15|, 6.5827683646048100446e-37, PT ;  /* 0x036000000f00780b */ /* 0x000fce0003f2e200 */
[----:B------:R-:W-:-:S08]  /*5af0*/  DFMA R8, R10, -R2, 1 ;  /* 0x3ff000000a08742b */ /* 0x000fd00000000802 */
[----:B------:R-:W-:-:S08]  /*5b00*/  DFMA R10, R10, R8, R10 ;  /* 0x000000080a0a722b */ /* 0x000fd0000000000a */
[----:B------:R-:W-:-:S08]  /*5b10*/  DMUL R24, R10, R14 ;  /* 0x0000000e0a187228 */ /* 0x000fd00000000000 */
[----:B------:R-:W-:-:S08]  /*5b20*/  DFMA R8, R24, -R2, R14 ;  /* 0x800000021808722b */ /* 0x000fd0000000000e */
[----:B------:R-:W-:-:S10]  /*5b30*/  DFMA R24, R10, R8, R24 ;  /* 0x000000080a18722b */ /* 0x000fd40000000018 */
[----:B------:R-:W-:-:S05]  /*5b40*/  FFMA R8, RZ, R3, R25 ;  /* 0x00000003ff087223 */ /* 0x000fca0000000019 */
[----:B------:R-:W-:-:S13]  /*5b50*/  FSETP.GT.AND P0, PT, |R8|, 1.469367938527859385e-39, PT ;  /* 0x001000000800780b */ /* 0x000fda0003f04200 */
[----:B------:R-:W-:Y:S05]  /*5b60*/  @P0 BRA P1, `(.L_x_119) ;  /* 0x00000000001c0947 */ /* 0x000fea0000800000 */
[----:B------:R-:W-:Y:S01]  /*5b70*/  IMAD.MOV.U32 R28, RZ, RZ, R14 ;  /* 0x000000ffff1c7224 */ /* 0x000fe200078e000e */
[----:B------:R-:W-:Y:S01]  /*5b80*/  MOV R26, R2 ;  /* 0x00000002001a7202 */ /* 0x000fe20000000f00 */
[----:B------:R-:W-:Y:S01]  /*5b90*/  IMAD.MOV.U32 R29, RZ, RZ, R15 ;  /* 0x000000ffff1d7224 */ /* 0x000fe200078e000f */
[----:B------:R-:W-:Y:S01]  /*5ba0*/  MOV R10, 0x5bd0 ;  /* 0x00005bd0000a7802 */ /* 0x000fe20000000f00 */
[----:B------:R-:W-:-:S07]  /*5bb0*/  IMAD.MOV.U32 R27, RZ, RZ, R3 ;  /* 0x000000ffff1b7224 */ /* 0x000fce00078e0003 */
[----:B------:R-:W-:Y:S05]  /*5bc0*/  CALL.REL.NOINC `($__internal_0_$__cuda_sm20_div_rn_f64_full) ;  /* 0x0000001800dc7944 */ /* 0x000fea0003c00000 */
[----:B------:R-:W-:-:S07]  /*5bd0*/  IMAD.MOV.U32 R25, RZ, RZ, R9 ;  /* 0x000000ffff197224 */ /* 0x000fce00078e0009 */
.L_x_119:
[----:B------:R-:W-:Y:S05]  /*5be0*/  BSYNC.RECONVERGENT B3 ;  /* 0x0000000000037941 */ /* 0x000fea0003800200 */
.L_x_118:
[----:B------:R-:W0:Y:S01]  /*5bf0*/  MUFU.RCP64H R9, R3 ;  /* 0x0000000300097308 */ /* 0x000e220000001800 */
[----:B------:R-:W-:Y:S01]  /*5c00*/  IMAD.MOV.U32 R8, RZ, RZ, 0x1 ;  /* 0x00000001ff087424 */ /* 0x000fe200078e00ff */
[----:B------:R-:W1:Y:S01]  /*5c10*/  LDC.64 R28, c[0x3][0x8] ;  /* 0x00c00200ff1c7b82 */ /* 0x000e620000000a00 */
[----:B------:R-:W-:Y:S01]  /*5c20*/  UMOV UR8, 0x34134c63 ;  /* 0x34134c6300087882 */ /* 0x000fe20000000000 */
[----:B------:R-:W-:Y:S01]  /*5c30*/  UMOV UR9, 0x40247922 ;  /* 0x4024792200097882 */ /* 0x000fe20000000000 */
[----:B------:R-:W-:Y:S01]  /*5c40*/  BSSY.RECONVERGENT B3, `(.L_x_120) ;  /* 0x0000014000037945 */ /* 0x000fe20003800200 */
[----:B------:R-:W-:Y:S02]  /*5c50*/  DFMA R18, R24, UR8, -R12 ;  /* 0x0000000818127c2b */ /* 0x000fe4000800080c */
[----:B0-----:R-:W-:-:S08]  /*5c60*/  DFMA R10, R8, -R2, 1 ;  /* 0x3ff00000080a742b */ /* 0x001fd00000000802 */
[----:B------:R-:W-:Y:S02]  /*5c70*/  DFMA R10, R10, R10, R10 ;  /* 0x0000000a0a0a722b */ /* 0x000fe4000000000a */
[----:B-1----:R-:W-:-:S06]  /*5c80*/  DFMA R28, R28, 0.5, R14 ;  /* 0x3fe000001c1c782b */ /* 0x002fcc000000000e */
[----:B------:R-:W-:-:S04]  /*5c90*/  DFMA R10, R8, R10, R8 ;  /* 0x0000000a080a722b */ /* 0x000fc80000000008 */
[----:B------:R-:W-:-:S04]  /*5ca0*/  FSETP.GEU.AND P1, PT, |R29|, 6.5827683646048100446e-37, PT ;  /* 0x036000001d00780b */ /* 0x000fc80003f2e200 */
        /* <DEDUP_REMOVED lines=8> */
[----:B------:R-:W-:Y:S01]  /*5d30*/  MOV R26, R2 ;  /* 0x00000002001a7202 */ /* 0x000fe20000000f00 */
[----:B------:R-:W-:Y:S01]  /*5d40*/  IMAD.MOV.U32 R27, RZ, RZ, R3 ;  /* 0x000000ffff1b7224 */ /* 0x000fe200078e0003 */
[----:B------:R-:W-:-:S07]  /*5d50*/  MOV R10, 0x5d70 ;  /* 0x00005d70000a7802 */ /* 0x000fce0000000f00 */
[----:B------:R-:W-:Y:S05]  /*5d60*/  CALL.REL.NOINC `($__internal_0_$__cuda_sm20_div_rn_f64_full) ;  /* 0x0000001800747944 */ /* 0x000fea0003c00000 */
[----:B------:R-:W-:-:S07]  /*5d70*/  IMAD.MOV.U32 R8, RZ, RZ, R24 ;  /* 0x000000ffff087224 */ /* 0x000fce00078e0018 */
.L_x_121:
[----:B------:R-:W-:Y:S05]  /*5d80*/  BSYNC.RECONVERGENT B3 ;  /* 0x0000000000037941 */ /* 0x000fea0003800200 */
.L_x_120:
[----:B------:R-:W0:Y:S01]  /*5d90*/  MUFU.RCP64H R11, R3 ;  /* 0x00000003000b7308 */ /* 0x000e220000001800 */
[----:B------:R-:W-:Y:S01]  /*5da0*/  IMAD.MOV.U32 R10, RZ, RZ, 0x1 ;  /* 0x00000001ff0a7424 */ /* 0x000fe200078e00ff */
[----:B------:R-:W-:Y:S01]  /*5db0*/  DADD R28, R14, UR6 ;  /* 0x000000060e1c7e29 */ /* 0x000fe20008000000 */
[----:B------:R-:W-:Y:S01]  /*5dc0*/  UMOV UR8, 0x34134c63 ;  /* 0x34134c6300087882 */ /* 0x000fe20000000000 */
[----:B------:R-:W-:Y:S01]  /*5dd0*/  UMOV UR9, 0x40247922 ;  /* 0x4024792200097882 */ /* 0x000fe20000000000 */
[----:B------:R-:W-:Y:S01]  /*5de0*/  BSSY.RECONVERGENT B3, `(.L_x_122) ;  /* 0x0000014000037945 */ /* 0x000fe20003800200 */
[----:B------:R-:W-:-:S06]  /*5df0*/  DFMA R14, R8, UR8, -R12 ;  /* 0x00000008080e7c2b */ /* 0x000fcc000800080c */
[----:B------:R-:W-:Y:S02]  /*5e00*/  FSETP.GEU.AND P1, PT, |R29|, 6.5827683646048100446e-37, PT ;  /* 0x036000001d00780b */ /* 0x000fe40003f2e200 */
[----:B------:R-:W-:Y:S02]  /*5e10*/  DMUL R14, R14, UR6 ;  /* 0x000000060e0e7c28 */ /* 0x000fe40008000000 */
[----:B0-----:R-:W-:-:S08]  /*5e20*/  DFMA R16, R10, -R2, 1 ;  /* 0x3ff000000a10742b */ /* 0x001fd00000000802 */
[----:B------:R-:W-:-:S08]  /*5e30*/  DFMA R16, R16, R16, R16 ;  /* 0x000000101010722b */ /* 0x000fd00000000010 */
[----:B------:R-:W-:-:S08]  /*5e40*/  DFMA R16, R10, R16, R10 ;  /* 0x000000100a10722b */ /* 0x000fd0000000000a */
        /* <DEDUP_REMOVED lines=13> */
.L_x_123:
[----:B------:R-:W-:Y:S05]  /*5f20*/  BSYNC.RECONVERGENT B3 ;  /* 0x0000000000037941 */ /* 0x000fea0003800200 */
.L_x_122:
[----:B------:R-:W0:Y:S01]  /*5f30*/  MUFU.RCP64H R9, R3 ;  /* 0x0000000300097308 */ /* 0x000e220000001800 */
[----:B------:R-:W-:Y:S01]  /*5f40*/  IMAD.MOV.U32 R8, RZ, RZ, 0x1 ;  /* 0x00000001ff087424 */ /* 0x000fe200078e00ff */
[----:B------:R-:W-:Y:S01]  /*5f50*/  IADD3 R30, PT, PT, R5, 0x1, RZ ;  /* 0x00000001051e7810 */ /* 0x000fe20007ffe0ff */
[----:B------:R-:W-:Y:S01]  /*5f60*/  UMOV UR8, 0x34134c63 ;  /* 0x34134c6300087882 */ /* 0x000fe20000000000 */
[----:B------:R-:W-:Y:S01]  /*5f70*/  UMOV UR9, 0x40247922 ;  /* 0x4024792200097882 */ /* 0x000fe20000000000 */
[----:B------:R-:W-:Y:S01]  /*5f80*/  BSSY.RECONVERGENT B3, `(.L_x_124) ;  /* 0x000001e000037945 */ /* 0x000fe20003800200 */
[----:B------:R-:W-:Y:S01]  /*5f90*/  DFMA R24, R24, UR8, -R12 ;  /* 0x0000000818187c2b */ /* 0x000fe2000800080c */
[----:B------:R-:W-:Y:S01]  /*5fa0*/  UMOV UR8, 0x55555555 ;  /* 0x5555555500087882 */ /* 0x000fe20000000000 */
[----:B------:R-:W1:Y:S01]  /*5fb0*/  I2F.F64.U32 R16, R30 ;  /* 0x0000001e00107312 */ /* 0x000e620000201800 */
[----:B------:R-:W-:Y:S01]  /*5fc0*/  UMOV UR9, 0x3fc55555 ;  /* 0x3fc5555500097882 */ /* 0x000fe20000000000 */
[----:B0-----:R-:W-:-:S02]  /*5fd0*/  DFMA R10, R8, -R2, 1 ;  /* 0x3ff00000080a742b */ /* 0x001fc40000000802 */
[----:B-1----:R-:W-:-:S06]  /*5fe0*/  DFMA R16, R16, UR6, R6 ;  /* 0x0000000610107c2b */ /* 0x002fcc0008000006 */
[----:B------:R-:W-:-:S08]  /*5ff0*/  DFMA R10, R10, R10, R10 ;  /* 0x0000000a0a0a722b */ /* 0x000fd0000000000a */
[----:B------:R-:W-:Y:S01]  /*6000*/  DFMA R10, R8, R10, R8 ;  /* 0x0000000a080a722b */ /* 0x000fe20000000008 */
[----:B------:R-:W-:-:S07]  /*6010*/  FSETP.GEU.AND P1, PT, |R17|, 6.5827683646048100446e-37, PT ;  /* 0x036000001100780b */ /* 0x000fce0003f2e200 */
[----:B------:R-:W-:-:S08]  /*6020*/  DFMA R8, R10, -R2, 1 ;  /* 0x3ff000000a08742b */ /* 0x000fd00000000802 */
[----:B------:R-:W-:Y:S02]  /*6030*/  DFMA R28, R10, R8, R10 ;  /* 0x000000080a1c722b */ /* 0x000fe4000000000a */
[----:B------:R-:W-:-:S06]  /*6040*/  DADD R8, R14, R14 ;  /* 0x000000000e087229 */ /* 0x000fcc000000000e */
[----:B------:R-:W-:Y:S02]  /*6050*/  DMUL R10, R28, R16 ;  /* 0x000000101c0a7228 */ /* 0x000fe40000000000 */
[----:B------:R-:W-:-:S06]  /*6060*/  DFMA R18, R18, UR6, R8 ;  /* 0x0000000612127c2b */ /* 0x000fcc0008000008 */
[----:B------:R-:W-:Y:S02]  /*6070*/  DFMA R26, R10, -R2, R16 ;  /* 0x800000020a1a722b */ /* 0x000fe40000000010 */
[----:B------:R-:W-:-:S06]  /*6080*/  DFMA R18, R14, 2, R18 ;  /* 0x400000000e12782b */ /* 0x000fcc0000000012 */
[----:B------:R-:W-:Y:S02]  /*6090*/  DFMA R8, R28, R26, R10 ;  /* 0x0000001a1c08722b */ /* 0x000fe4000000000a */
[----:B------:R-:W-:-:S08]  /*60a0*/  DFMA R18, R24, UR6, R18 ;  /* 0x0000000618127c2b */ /* 0x000fd00008000012 */
[----:B------:R-:W-:Y:S01]  /*60b0*/  FFMA R10, RZ, R3, R9 ;  /* 0x00000003ff0a7223 */ /* 0x000fe20000000009 */
[----:B------:R-:W-:-:S04]  /*60c0*/  DFMA R34, R18, UR8, R22 ;  /* 0x0000000812227c2b */ /* 0x000fc80008000016 */
        /* <DEDUP_REMOVED lines=9> */
.L_x_125:
[----:B------:R-:W-:Y:S05]  /*6160*/  BSYNC.RECONVERGENT B3 ;  /* 0x0000000000037941 */ /* 0x000fea0003800200 */
.L_x_124:
        /* <DEDUP_REMOVED lines=21> */
[----:B------:R-:W-:Y:S02]  /*62c0*/  MOV R27, R3 ;  /* 0x00000003001b7202 */ /* 0x000fe40000000f00 */
[----:B------:R-:W-:-:S07]  /*62d0*/  MOV R10, 0x62f0 ;  /* 0x000062f0000a7802 */ /* 0x000fce0000000f00 */
[----:B------:R-:W-:Y:S05]  /*62e0*/  CALL.REL.NOINC `($__internal_0_$__cuda_sm20_div_rn_f64_full) ;  /* 0x0000001400147944 */ /* 0x000fea0003c00000 */
[----:B------:R-:W-:-:S07]  /*62f0*/  IMAD.MOV.U32 R25, RZ, RZ, R9 ;  /* 0x000000ffff197224 */ /* 0x000fce00078e0009 */
.L_x_127:
[----:B------:R-:W-:Y:S05]  /*6300*/  BSYNC.RECONVERGENT B3 ;  /* 0x0000000000037941 */ /* 0x000fea0003800200 */
.L_x_126:
        /* <DEDUP_REMOVED lines=25> */
.L_x_129:
[----:B------:R-:W-:Y:S05]  /*64a0*/  BSYNC.RECONVERGENT B3 ;  /* 0x0000000000037941 */ /* 0x000fea0003800200 */
.L_x_128:
[----:B------:R-:W0:Y:S01]  /*64b0*/  MUFU.RCP64H R11, R3 ;  /* 0x00000003000b7308 */ /* 0x000e220000001800 */
[----:B------:R-:W-:Y:S01]  /*64c0*/  IMAD.MOV.U32 R10, RZ, RZ, 0x1 ;  /* 0x00000001ff0a7424 */ /* 0x000fe200078e00ff */
[----:B------:R-:W-:Y:S01]  /*64d0*/  UMOV UR8, 0x34134c63 ;  /* 0x34134c6300087882 */ /* 0x000fe20000000000 */
[----:B------:R-:W-:Y:S01]  /*64e0*/  VIADD R30, R5, 0x2 ;  /* 0x00000002051e7836 */ /* 0x000fe20000000000 */
[----:B------:R-:W-:Y:S01]  /*64f0*/  UMOV UR9, 0x40247922 ;  /* 0x4024792200097882 */ /* 0x000fe20000000000 */
[----:B------:R-:W-:Y:S02]  /*6500*/  BSSY.RECONVERGENT B3, `(.L_x_130) ;  /* 0x000001e000037945 */ /* 0x000fe40003800200 */
[----:B0-----:R-:W-:-:S08]  /*6510*/  DFMA R16, R10, -R2, 1 ;  /* 0x3ff000000a10742b */ /* 0x001fd00000000802 */
[----:B------:R-:W-:Y:S02]  /*6520*/  DFMA R24, R16, R16, R16 ;  /* 0x000000101018722b */ /* 0x000fe40000000010 */
[----:B------:R-:W0:Y:S06]  /*6530*/  I2F.F64.U32 R16, R30 ;  /* 0x0000001e00107312 */ /* 0x000e2c0000201800 */
[----:B------:R-:W-:-:S08]  /*6540*/  DFMA R24, R10, R24, R10 ;  /* 0x000000180a18722b */ /* 0x000fd0000000000a */
[----:B------:R-:W-:Y:S02]  /*6550*/  DFMA R10, R24, -R2, 1 ;  /* 0x3ff00000180a742b */ /* 0x000fe40000000802 */
[----:B0-----:R-:W-:-:S06]  /*6560*/  DFMA R16, R16, UR6, R6 ;  /* 0x0000000610107c2b */ /* 0x001fcc0008000006 */
[----:B------:R-:W-:Y:S02]  /*6570*/  DFMA R28, R24, R10, R24 ;  /* 0x0000000a181c722b */ /* 0x000fe40000000018 */
[----:B------:R-:W-:Y:S02]  /*6580*/  DADD R10, R18, R18 ;  /* 0x00000000120a7229 */ /* 0x000fe40000000012 */
[----:B------:R-:W-:-:S04]  /*6590*/  FSETP.GEU.AND P1, PT, |R17|, 6.5827683646048100446e-37, PT ;  /* 0x036000001100780b */ /* 0x000fc80003f2e200 */
[----:B------:R-:W-:Y:S02]  /*65a0*/  DMUL R24, R28, R16 ;  /* 0x000000101c187228 */ /* 0x000fe40000000000 */
[----:B------:R-:W-:Y:S02]  /*65b0*/  DFMA R22, R22, UR6, R10 ;  /* 0x0000000616167c2b */ /* 0x000fe4000800000a */
[----:B------:R-:W-:Y:S01]  /*65c0*/  DFMA R10, R8, UR8, -R12 ;  /* 0x00000008080a7c2b */ /* 0x000fe2000800080c */
[----:B------:R-:W-:Y:S01]  /*65d0*/  UMOV UR8, 0x55555555 ;  /* 0x5555555500087882 */ /* 0x000fe20000000000 */
[----:B------:R-:W-:Y:S02]  /*65e0*/  UMOV UR9, 0x3fc55555 ;  /* 0x3fc5555500097882 */ /* 0x000fe40000000000 */
        /* <DEDUP_REMOVED lines=8> */
[----:B------:R-:W-:Y:S01]  /*6670*/  MOV R28, R16 ;  /* 0x00000010001c7202 */ /* 0x000fe20000000f00 */
[----:B------:R-:W-:Y:S01]  /*6680*/  IMAD.MOV.U32 R29, RZ, RZ, R17 ;  /* 0x000000ffff1d7224 */ /* 0x000fe200078e0011 */
[----:B------:R-:W-:Y:S01]  /*6690*/  MOV R10, 0x66d0 ;  /* 0x000066d0000a7802 */ /* 0x000fe20000000f00 */
[----:B------:R-:W-:Y:S02]  /*66a0*/  IMAD.MOV.U32 R26, RZ, RZ, R2 ;  /* 0x000000ffff1a7224 */ /* 0x000fe400078e0002 */
[----:B------:R-:W-:-:S07]  /*66b0*/  IMAD.MOV.U32 R27, RZ, RZ, R3 ;  /* 0x000000ffff1b7224 */ /* 0x000fce00078e0003 */
[----:B------:R-:W-:Y:S05]  /*66c0*/  CALL.REL.NOINC `($__internal_0_$__cuda_sm20_div_rn_f64_full) ;  /* 0x00000010001c7944 */ /* 0x000fea0003c00000 */
[----:B------:R-:W-:-:S07]  /*66d0*/  MOV R8, R24 ;  /* 0x0000001800087202 */ /* 0x000fce0000000f00 */
.L_x_131:
[----:B------:R-:W-:Y:S05]  /*66e0*/  BSYNC.RECONVERGENT B3 ;  /* 0x0000000000037941 */ /* 0x000fea0003800200 */
.L_x_130:
[----:B------:R-:W0:Y:S01]  /*66f0*/  MUFU.RCP64H R11, R3 ;  /* 0x00000003000b7308 */ /* 0x000e220000001800 */
[----:B------:R-:W-:Y:S01]  /*6700*/  IMAD.MOV.U32 R10, RZ, RZ, 0x1 ;  /* 0x00000001ff0a7424 */ /* 0x000fe200078e00ff */
[----:B------:R-:W-:Y:S01]  /*6710*/  DFMA R28, R14, 0.5, R16 ;  /* 0x3fe000000e1c782b */ /* 0x000fe20000000010 */
[----:B------:R-:W-:Y:S01]  /*6720*/  UMOV UR8, 0x34134c63 ;  /* 0x34134c6300087882 */ /* 0x000fe20000000000 */
[----:B------:R-:W-:Y:S01]  /*6730*/  UMOV UR9, 0x40247922 ;  /* 0x4024792200097882 */ /* 0x000fe20000000000 */
[----:B------:R-:W-:Y:S01]  /*6740*/  BSSY.RECONVERGENT B3, `(.L_x_132) ;  /* 0x0000013000037945 */ /* 0x000fe20003800200 */
[----:B------:R-:W-:-:S06]  /*6750*/  DFMA R22, R8, UR8, -R12 ;  /* 0x0000000808167c2b */ /* 0x000fcc000800080c */
[----:B------:R-:W-:Y:S01]  /*6760*/  FSETP.GEU.AND P1, PT, |R29|, 6.5827683646048100446e-37, PT ;  /* 0x036000001d00780b */ /* 0x000fe20003f2e200 */
        /* <DEDUP_REMOVED lines=15> */
[----:B------:R-:W-:-:S07]  /*6860*/  MOV R25, R9 ;  /* 0x0000000900197202 */ /* 0x000fce0000000f00 */
.L_x_133:
[----:B------:R-:W-:Y:S05]  /*6870*/  BSYNC.RECONVERGENT B3 ;  /* 0x0000000000037941 */ /* 0x000fea0003800200 */
.L_x_132:
        /* <DEDUP_REMOVED lines=25> */
.L_x_135:
[----:B------:R-:W-:Y:S05]  /*6a10*/  BSYNC.RECONVERGENT B3 ;  /* 0x0000000000037941 */ /* 0x000fea0003800200 */
.L_x_134:
        /* <DEDUP_REMOVED lines=35> */
.L_x_137:
[----:B------:R-:W-:Y:S05]  /*6c50*/  BSYNC.RECONVERGENT B3 ;  /* 0x0000000000037941 */ /* 0x000fea0003800200 */
.L_x_136:
[----:B------:R-:W0:Y:S01]  /*6c60*/  MUFU.RCP64H R11, R3 ;  /* 0x00000003000b7308 */ /* 0x000e220000001800 */
[----:B------:R-:W-:Y:S01]  /*6c70*/  MOV R10, 0x1 ;  /* 0x00000001000a7802 */ /* 0x000fe20000000f00 */
        /* <DEDUP_REMOVED lines=21> */
[----:B------:R-:W-:-:S07]  /*6dd0*/  IMAD.MOV.U32 R25, RZ, RZ, R9 ;  /* 0x000000ffff197224 */ /* 0x000fce00078e0009 */
.L_x_139:
[----:B------:R-:W-:Y:S05]  /*6de0*/  BSYNC.RECONVERGENT B3 ;  /* 0x0000000000037941 */ /* 0x000fea0003800200 */
.L_x_138:
[----:B------:R-:W0:Y:S01]  /*6df0*/  MUFU.RCP64H R9, R3 ;  /* 0x0000000300097308 */ /* 0x000e220000001800 */
[----:B------:R-:W-:Y:S01]  /*6e00*/  MOV R8, 0x1 ;  /* 0x0000000100087802 */ /* 0x000fe20000000f00 */
[----:B------:R-:W-:Y:S01]  /*6e10*/  DADD R28, R16, UR6 ;  /* 0x00000006101c7e29 */ /* 0x000fe20008000000 */
[----:B------:R-:W-:Y:S01]  /*6e20*/  UMOV UR8, 0x34134c63 ;  /* 0x34134c6300087882 */ /* 0x000fe20000000000 */
[----:B------:R-:W-:Y:S01]  /*6e30*/  UMOV UR9, 0x40247922 ;  /* 0x4024792200097882 */ /* 0x000fe20000000000 */
[----:B------:R-:W-:Y:S07]  /*6e40*/  BSSY.RECONVERGENT B3, `(.L_x_140) ;  /* 0x0000014000037945 */ /* 0x000fee0003800200 */
        /* <DEDUP_REMOVED lines=8> */
[----:B------:R-:W-:Y:S02]  /*6ed0*/  DFMA R8, R16, R10, R8 ;  /* 0x0000000a1008722b */ /* 0x000fe40000000008 */
[----:B------:R-:W-:-:S08]  /*6ee0*/  DFMA R16, R24, UR8, -R12 ;  /* 0x0000000818107c2b */ /* 0x000fd0000800080c */
[----:B------:R-:W-:Y:S01]  /*6ef0*/  FFMA R10, RZ, R3, R9 ;  /* 0x00000003ff0a7223 */ /* 0x000fe20000000009 */
[----:B------:R-:W-:-:S04]  /*6f00*/  DMUL R16, R16, UR6 ;  /* 0x0000000610107c28 */ /* 0x000fc80008000000 */
[----:B------:R-:W-:-:S13]  /*6f10*/  FSETP.GT.AND P0, PT, |R10|, 1.469367938527859385e-39, PT ;  /* 0x001000000a00780b */ /* 0x000fda0003f04200 */
[----:B------:R-:W-:Y:S05]  /*6f20*/  @P0 BRA P1, `(.L_x_141) ;  /* 0x0000000000140947 */ /* 0x000fea0000800000 */
[----:B------:R-:W-:Y:S01]  /*6f30*/  IMAD.MOV.U32 R26, RZ, RZ, R2 ;  /* 0x000000ffff1a7224 */ /* 0x000fe200078e0002 */
[----:B------:R-:W-:Y:S01]  /*6f40*/  MOV R10, 0x6f70 ;  /* 0x00006f70000a7802 */ /* 0x000fe20000000f00 */
[----:B------:R-:W-:-:S07]  /*6f50*/  IMAD.MOV.U32 R27, RZ, RZ, R3 ;  /* 0x000000ffff1b7224 */ /* 0x000fce00078e0003 */
[----:B------:R-:W-:Y:S05]  /*6f60*/  CALL.REL.NOINC `($__internal_0_$__cuda_sm20_div_rn_f64_full) ;  /* 0x0000000400f47944 */ /* 0x000fea0003c00000 */
[----:B------:R-:W-:-:S07]  /*6f70*/  IMAD.MOV.U32 R8, RZ, RZ, R24 ;  /* 0x000000ffff087224 */ /* 0x000fce00078e0018 */
.L_x_141:
[----:B------:R-:W-:Y:S05]  /*6f80*/  BSYNC.RECONVERGENT B3 ;  /* 0x0000000000037941 */ /* 0x000fea0003800200 */
.L_x_140:
[----:B------:R-:W-:Y:S01]  /*6f90*/  DADD R10, R16, R16 ;  /* 0x00000000100a7229 */ /* 0x000fe20000000010 */
[----:B------:R-:W-:Y:S01]  /*6fa0*/  UMOV UR8, 0x34134c63 ;  /* 0x34134c6300087882 */ /* 0x000fe20000000000 */
[----:B------:R-:W-:Y:S01]  /*6fb0*/  UMOV UR9, 0x40247922 ;  /* 0x4024792200097882 */ /* 0x000fe20000000000 */
[----:B------:R-:W-:Y:S01]  /*6fc0*/  IADD3 R5, PT, PT, R5, 0x4, RZ ;  /* 0x0000000405057810 */ /* 0x000fe20007ffe0ff */
[----:B------:R-:W-:Y:S01]  /*6fd0*/  DFMA R8, R8, UR8, -R12 ;  /* 0x0000000808087c2b */ /* 0x000fe2000800080c */
[----:B------:R-:W-:Y:S01]  /*6fe0*/  UMOV UR8, 0x55555555 ;  /* 0x5555555500087882 */ /* 0x000fe20000000000 */
[----:B------:R-:W-:Y:S01]  /*6ff0*/  UMOV UR9, 0x3fc55555 ;  /* 0x3fc5555500097882 */ /* 0x000fe20000000000 */
[----:B------:R-:W-:Y:S01]  /*7000*/  ISETP.NE.AND P0, PT, R5, R4, PT ;  /* 0x000000040500720c */ /* 0x000fe20003f05270 */
[----:B------:R-:W-:-:S08]  /*7010*/  DFMA R10, R14, UR6, R10 ;  /* 0x000000060e0a7c2b */ /* 0x000fd0000800000a */
[----:B------:R-:W-:-:S08]  /*7020*/  DFMA R10, R16, 2, R10 ;  /* 0x40000000100a782b */ /* 0x000fd0000000000a */
[----:B------:R-:W-:-:S08]  /*7030*/  DFMA R8, R8, UR6, R10 ;  /* 0x0000000608087c2b */ /* 0x000fd0000800000a */
[----:B------:R-:W-:Y:S01]  /*7040*/  DFMA R22, R8, UR8, R34 ;  /* 0x0000000808167c2b */ /* 0x000fe20008000022 */
[----:B------:R-:W-:Y:S10]  /*7050*/  @P0 BRA `(.L_x_142) ;  /* 0xffffffe800800947 */ /* 0x000ff4000383ffff */
.L_x_117:
[----:B------:R-:W-:Y:S05]  /*7060*/  BSYNC.RECONVERGENT B2 ;  /* 0x0000000000027941 */ /* 0x000fea0003800200 */
.L_x_116:
[----:B------:R-:W-:-:S13]  /*7070*/  ISETP.NE.AND P0, PT, R0, RZ, PT ;  /* 0x000000ff0000720c */ /* 0x000fda0003f05270 */
[----:B------:R-:W-:Y:S05]  /*7080*/  @!P0 BRA `(.L_x_3) ;  /* 0x0000000400888947 */ /* 0x000fea0003800000 */
[----:B------:R-:W0:Y:S01]  /*7090*/  LDC.64 R12, c[0x3][0x8] ;  /* 0x00c00200ff0c7b82 */ /* 0x000e220000000a00 */
[----:B------:R-:W-:Y:S01]  /*70a0*/  UMOV UR8, 0x9999999a ;  /* 0x9999999a00087882 */ /* 0x000fe20000000000 */
[----:B------:R-:W-:Y:S01]  /*70b0*/  UMOV UR9, 0x40239999 ;  /* 0x4023999900097882 */ /* 0x000fe20000000000 */
[----:B------:R-:W-:Y:S01]  /*70c0*/  IMAD.MOV.U32 R5, RZ, RZ, RZ ;  /* 0x000000ffff057224 */ /* 0x000fe200078e00ff */
[----:B------:R-:W-:-:S11]  /*70d0*/  DMUL R20, R20, UR8 ;  /* 0x0000000814147c28 */ /* 0x000fd60008000000 */
.L_x_149:
[----:B------:R-:W1:Y:S01]  /*70e0*/  MUFU.RCP64H R9, R3 ;  /* 0x0000000300097308 */ /* 0x000e620000001800 */
[----:B------:R-:W-:Y:S01]  /*70f0*/  IMAD.MOV.U32 R8, RZ, RZ, 0x1 ;  /* 0x00000001ff087424 */ /* 0x000fe200078e00ff */
[----:B------:R-:W2:Y:S01]  /*7100*/  LDCU.64 UR8, c[0x3][0x8] ;  /* 0x00c00100ff0877ac */ /* 0x000ea20008000a00 */
[----:B------:R-:W-:Y:S05]  /*7110*/  BSSY.RECONVERGENT B2, `(.L_x_143) ;  /* 0x0000016000027945 */ /* 0x000fea0003800200 */
[----:B------:R-:W2:Y:S01]  /*7120*/  I2F.F64.U32 R14, R4 ;  /* 0x00000004000e7312 */ /* 0x000ea20000201800 */
[----:B-1----:R-:W-:Y:S02]  /*7130*/  DFMA R10, R8, -R2, 1 ;  /* 0x3ff00000080a742b */ /* 0x002fe40000000802 */
[----:B--2---:R-:W-:-:S06]  /*7140*/  DFMA R14, R14, UR8, R6 ;  /* 0x000000080e0e7c2b */ /* 0x004fcc0008000006 */
        /* <DEDUP_REMOVED lines=16> */
[----:B0-----:R-:W-:Y:S05]  /*7250*/  CALL.REL.NOINC `($__internal_0_$__cuda_sm20_div_rn_f64_full) ;  /* 0x0000000400387944 */ /* 0x001fea0003c00000 */
[----:B------:R-:W-:-:S07]  /*7260*/  IMAD.MOV.U32 R25, RZ, RZ, R9 ;  /* 0x000000ffff197224 */ /* 0x000fce00078e0009 */
.L_x_144:
[----:B------:R-:W-:Y:S05]  /*7270*/  BSYNC.RECONVERGENT B2 ;  /* 0x0000000000027941 */ /* 0x000fea0003800200 */
.L_x_143:
[----:B------:R-:W1:Y:S01]  /*7280*/  MUFU.RCP64H R9, R3 ;  /* 0x0000000300097308 */ /* 0x000e620000001800 */
[----:B------:R-:W-:Y:S01]  /*7290*/  MOV R8, 0x1 ;  /* 0x0000000100087802 */ /* 0x000fe20000000f00 */
[----:B0-----:R-:W-:Y:S01]  /*72a0*/  DFMA R28, R12, 0.5, R14 ;  /* 0x3fe000000c1c782b */ /* 0x001fe2000000000e */
[----:B------:R-:W-:Y:S01]  /*72b0*/  UMOV UR8, 0x34134c63 ;  /* 0x34134c6300087882 */ /* 0x000fe20000000000 */
[----:B------:R-:W-:Y:S01]  /*72c0*/  UMOV UR9, 0x40247922 ;  /* 0x4024792200097882 */ /* 0x000fe20000000000 */
[----:B------:R-:W-:Y:S07]  /*72d0*/  BSSY.RECONVERGENT B2, `(.L_x_145) ;  /* 0x0000013000027945 */ /* 0x000fee0003800200 */
[----:B------:R-:W-:Y:S01]  /*72e0*/  FSETP.GEU.AND P1, PT, |R29|, 6.5827683646048100446e-37, PT ;  /* 0x036000001d00780b */ /* 0x000fe20003f2e200 */
[----:B-1----:R-:W-:-:S08]  /*72f0*/  DFMA R10, R8, -R2, 1 ;  /* 0x3ff00000080a742b */ /* 0x002fd00000000802 */
        /* <DEDUP_REMOVED lines=16> */
.L_x_146:
[----:B------:R-:W-:Y:S05]  /*7400*/  BSYNC.RECONVERGENT B2 ;  /* 0x0000000000027941 */ /* 0x000fea0003800200 */
.L_x_145:
[----:B------:R-:W0:Y:S01]  /*7410*/  MUFU.RCP64H R11, R3 ;  /* 0x00000003000b7308 */ /* 0x000e220000001800 */
[----:B------:R-:W-:Y:S01]  /*7420*/  MOV R10, 0x1 ;  /* 0x00000001000a7802 */ /* 0x000fe20000000f00 */
[----:B------:R-:W1:Y:S01]  /*7430*/  LDCU.64 UR10, c[0x3][0x8] ;  /* 0x00c00100ff0a77ac */ /* 0x000e620008000a00 */
[----:B------:R-:W-:Y:S01]  /*7440*/  BSSY.RECONVERGENT B2, `(.L_x_147) ;  /* 0x0000017000027945 */ /* 0x000fe20003800200 */
[----:B------:R-:W-:Y:S01]  /*7450*/  UMOV UR8, 0x34134c63 ;  /* 0x34134c6300087882 */ /* 0x000fe20000000000 */
[----:B------:R-:W-:Y:S02]  /*7460*/  UMOV UR9, 0x40247922 ;  /* 0x4024792200097882 */ /* 0x000fe40000000000 */
[----:B0-----:R-:W-:Y:S02]  /*7470*/  DFMA R18, R10, -R2, 1 ;  /* 0x3ff000000a12742b */ /* 0x001fe40000000802 */
[----:B-1----:R-:W-:Y:S02]  /*7480*/  DADD R28, R14, UR10 ;  /* 0x0000000a0e1c7e29 */ /* 0x002fe40008000000 */
[----:B------:R-:W-:-:S04]  /*7490*/  DFMA R14, R8, UR8, -R20 ;  /* 0x00000008080e7c2b */ /* 0x000fc80008000814 */
[----:B------:R-:W-:-:S04]  /*74a0*/  DFMA R18, R18, R18, R18 ;  /* 0x000000121212722b */ /* 0x000fc80000000012 */
[----:B------:R-:W-:Y:S01]  /*74b0*/  FSETP.GEU.AND P1, PT, |R29|, 6.5827683646048100446e-37, PT ;  /* 0x036000001d00780b */ /* 0x000fe20003f2e200 */
[----:B------:R-:W-:-:S03]  /*74c0*/  DMUL R14, R14, UR10 ;  /* 0x0000000a0e0e7c28 */ /* 0x000fc60008000000 */
        /* <DEDUP_REMOVED lines=14> */
.L_x_148:
[----:B------:R-:W-:Y:S05]  /*75b0*/  BSYNC.RECONVERGENT B2 ;  /* 0x0000000000027941 */ /* 0x000fea0003800200 */
.L_x_147:
[----:B------:R-:W0:Y:S01]  /*75c0*/  LDCU.64 UR10, c[0x3][0x8] ;  /* 0x00c00100ff0a77ac */ /* 0x000e220008000a00 */
[----:B------:R-:W-:Y:S01]  /*75d0*/  DADD R8, R14, R14 ;  /* 0x000000000e087229 */ /* 0x000fe2000000000e */
[----:B------:R-:W-:Y:S01]  /*75e0*/  IADD3 R5, PT, PT, R5, 0x1, RZ ;  /* 0x0000000105057810 */ /* 0x000fe20007ffe0ff */
[----:B------:R-:W-:Y:S01]  /*75f0*/  VIADD R4, R4, 0x1 ;  /* 0x0000000104047836 */ /* 0x000fe20000000000 */
[----:B------:R-:W-:Y:S01]  /*7600*/  UMOV UR8, 0x34134c63 ;  /* 0x34134c6300087882 */ /* 0x000fe20000000000 */
[----:B------:R-:W-:Y:S01]  /*7610*/  UMOV UR9, 0x40247922 ;  /* 0x4024792200097882 */ /* 0x000fe20000000000 */
[----:B------:R-:W-:Y:S01]  /*7620*/  ISETP.NE.AND P0, PT, R5, R0, PT ;  /* 0x000000000500720c */ /* 0x000fe20003f05270 */
[----:B------:R-:W-:Y:S01]  /*7630*/  DFMA R24, R24, UR8, -R20 ;  /* 0x0000000818187c2b */ /* 0x000fe20008000814 */
[----:B------:R-:W-:Y:S01]  /*7640*/  UMOV UR8, 0x55555555 ;  /* 0x5555555500087882 */ /* 0x000fe20000000000 */
[----:B------:R-:W-:Y:S01]  /*7650*/  UMOV UR9, 0x3fc55555 ;  /* 0x3fc5555500097882 */ /* 0x000fe20000000000 */
[----:B0-----:R-:W-:-:S08]  /*7660*/  DFMA R8, R16, UR10, R8 ;  /* 0x0000000a10087c2b */ /* 0x001fd00008000008 */
[----:B------:R-:W-:-:S08]  /*7670*/  DFMA R8, R14, 2, R8 ;  /* 0x400000000e08782b */ /* 0x000fd00000000008 */
[----:B------:R-:W-:-:S08]  /*7680*/  DFMA R8, R24, UR10, R8 ;  /* 0x0000000a18087c2b */ /* 0x000fd00008000008 */
[----:B------:R-:W-:Y:S01]  /*7690*/  DFMA R22, R8, UR8, R22 ;  /* 0x0000000808167c2b */ /* 0x000fe20008000016 */
[----:B------:R-:W-:Y:S10]  /*76a0*/  @P0 BRA `(.L_x_149) ;  /* 0xfffffff8008c0947 */ /* 0x000ff4000383ffff */
.L_x_3:
[----:B------:R-:W-:Y:S05]  /*76b0*/  BSYNC.RECONVERGENT B1 ;  /* 0x0000000000017941 */ /* 0x000fea0003800200 */
.L_x_2:
[----:B------:R-:W0:Y:S01]  /*76c0*/  S2R R0, SR_TID.X ;  /* 0x0000000000007919 */ /* 0x000e220000002100 */
[----:B------:R-:W0:Y:S08]  /*76d0*/  S2UR UR8, SR_CTAID.X ;  /* 0x00000000000879c3 */ /* 0x000e300000002500 */
[----:B------:R-:W0:Y:S08]  /*76e0*/  LDC R5, c[0x0][0x360] ;  /* 0x0000d800ff057b82 */ /* 0x000e300000000800 */
[----:B------:R-:W1:Y:S01]  /*76f0*/  LDC.64 R2, c[0x0][0x380] ;  /* 0x0000e000ff027b82 */ /* 0x000e620000000a00 */
[----:B0-----:R-:W-:-:S04]  /*7700*/  IMAD R5, R5, UR8, R0 ;  /* 0x0000000805057c24 */ /* 0x001fc8000f8e0200 */
[----:B-1----:R-:W-:-:S05]  /*7710*/  IMAD.WIDE R2, R5, 0x8, R2 ;  /* 0x0000000805027825 */ /* 0x002fca00078e0202 */
[----:B------:R-:W-:Y:S01]  /*7720*/  STG.E.64 desc[UR4][R2.64], R22 ;  /* 0x0000001602007986 */ /* 0x000fe2000c101b04 */
[----:B------:R-:W-:Y:S05]  /*7730*/  EXIT ;  /* 0x000000000000794d */ /* 0x000fea0003800000 */
        .weak           $__internal_0_$__cuda_sm20_div_rn_f64_full
        .type           $__internal_0_$__cuda_sm20_div_rn_f64_full,@function
        .size           $__internal_0_$__cuda_sm20_div_rn_f64_full,(.L_x_156 - $__internal_0_$__cuda_sm20_div_rn_f64_full)
$__internal_0_$__cuda_sm20_div_rn_f64_full:
[C---:B------:R-:W-:Y:S01]  /*7740*/  FSETP.GEU.AND P0, PT, |R27|.reuse, 1.469367938527859385e-39, PT ;  /* 0x001000001b00780b */ /* 0x040fe20003f0e200 */
[----:B------:R-:W-:Y:S01]  /*7750*/  IMAD.MOV.U32 R42, RZ, RZ, 0x1 ;  /* 0x00000001ff2a7424 */ /* 0x000fe200078e00ff */
[----:B------:R-:W-:Y:S01]  /*7760*/  LOP3.LUT R24, R27, 0x800fffff, RZ, 0xc0, !PT ;  /* 0x800fffff1b187812 */ /* 0x000fe200078ec0ff */
[----:B------:R-:W-:Y:S01]  /*7770*/  BSSY.RECONVERGENT B0, `(.L_x_150) ;  /* 0x0000059000007945 */ /* 0x000fe20003800200 */
[C---:B------:R-:W-:Y:S02]  /*7780*/  FSETP.GEU.AND P1, PT, |R29|.reuse, 1.469367938527859385e-39, PT ;  /* 0x001000001d00780b */ /* 0x040fe40003f2e200 */
[----:B------:R-:W-:Y:S01]  /*7790*/  LOP3.LUT R25, R24, 0x3ff00000, RZ, 0xfc, !PT ;  /* 0x3ff0000018197812 */ /* 0x000fe200078efcff */
[----:B------:R-:W-:Y:S01]  /*77a0*/  IMAD.MOV.U32 R24, RZ, RZ, R26 ;  /* 0x000000ffff187224 */ /* 0x000fe200078e001a */
[----:B------:R-:W-:Y:S02]  /*77b0*/  LOP3.LUT R9, R29, 0x7ff00000, RZ, 0xc0, !PT ;  /* 0x7ff000001d097812 */ /* 0x000fe400078ec0ff */
[----:B------:R-:W-:-:S02]  /*77c0*/  MOV R11, 0x1ca00000 ;  /* 0x1ca00000000b7802 */ /* 0x000fc40000000f00 */
[----:B------:R-:W-:Y:S01]  /*77d0*/  LOP3.LUT R41, R27, 0x7ff00000, RZ, 0xc0, !PT ;  /* 0x7ff000001b297812 */ /* 0x000fe200078ec0ff */
[----:B------:R-:W-:Y:S01]  /*77e0*/  @!P0 DMUL R24, R26, 8.98846567431157953865e+307 ;  /* 0x7fe000001a188828 */ /* 0x000fe20000000000 */
[----:B------:R-:W-:Y:S02]  /*77f0*/  IMAD.MOV.U32 R36, RZ, RZ, R9 ;  /* 0x000000ffff247224 */ /* 0x000fe400078e0009 */
[----:B------:R-:W-:Y:S02]  /*7800*/  ISETP.GE.U32.AND P3, PT, R9, R41, PT ;  /* 0x000000290900720c */ /* 0x000fe40003f66070 */
[----:B------:R-:W-:Y:S01]  /*7810*/  @!P1 LOP3.LUT R30, R27, 0x7ff00000, RZ, 0xc0, !PT ;  /* 0x7ff000001b1e9812 */ /* 0x000fe200078ec0ff */
[----:B------:R-:W0:Y:S01]  /*7820*/  MUFU.RCP64H R43, R25 ;  /* 0x00000019002b7308 */ /* 0x000e220000001800 */
[----:B------:R-:W-:Y:S02]  /*7830*/  SEL R31, R11, 0x63400000, !P3 ;  /* 0x634000000b1f7807 */ /* 0x000fe40005800000 */
[----:B------:R-:W-:-:S02]  /*7840*/  @!P1 ISETP.GE.U32.AND P2, PT, R9, R30, PT ;  /* 0x0000001e0900920c */ /* 0x000fc40003f46070 */
[----:B------:R-:W-:Y:S02]  /*7850*/  LOP3.LUT R31, R31, 0x800fffff, R29, 0xf8, !PT ;  /* 0x800fffff1f1f7812 */ /* 0x000fe400078ef81d */
[----:B------:R-:W-:Y:S01]  /*7860*/  @!P0 LOP3.LUT R41, R25, 0x7ff00000, RZ, 0xc0, !PT ;  /* 0x7ff0000019298812 */ /* 0x000fe200078ec0ff */
[----:B0-----:R-:W-:-:S08]  /*7870*/  DFMA R32, R42, -R24, 1 ;  /* 0x3ff000002a20742b */ /* 0x001fd00000000818 */
[----:B------:R-:W-:-:S08]  /*7880*/  DFMA R32, R32, R32, R32 ;  /* 0x000000202020722b */ /* 0x000fd00000000020 */
[----:B------:R-:W-:Y:S01]  /*7890*/  DFMA R42, R42, R32, R42 ;  /* 0x000000202a2a722b */ /* 0x000fe2000000002a */
[----:B------:R-:W-:Y:S01]  /*78a0*/  @!P1 SEL R33, R11, 0x63400000, !P2 ;  /* 0x634000000b219807 */ /* 0x000fe20005000000 */
[----:B------:R-:W-:-:S03]  /*78b0*/  @!P1 IMAD.MOV.U32 R32, RZ, RZ, RZ ;  /* 0x000000ffff209224 */ /* 0x000fc600078e00ff */
[----:B------:R-:W-:-:S03]  /*78c0*/  @!P1 LOP3.LUT R30, R33, 0x80000000, R29, 0xf8, !PT ;  /* 0x80000000211e9812 */ /* 0x000fc600078ef81d */
[----:B------:R-:W-:Y:S01]  /*78d0*/  DFMA R44, R42, -R24, 1 ;  /* 0x3ff000002a2c742b */ /* 0x000fe20000000818 */
[----:B------:R-:W-:Y:S01]  /*78e0*/  @!P1 LOP3.LUT R33, R30, 0x100000, RZ, 0xfc, !PT ;  /* 0x001000001e219812 */ /* 0x000fe200078efcff */
[----:B------:R-:W-:-:S06]  /*78f0*/  IMAD.MOV.U32 R30, RZ, RZ, R28 ;  /* 0x000000ffff1e7224 */ /* 0x000fcc00078e001c */
[----:B------:R-:W-:Y:S02]  /*7900*/  DFMA R44, R42, R44, R42 ;  /* 0x0000002c2a2c722b */ /* 0x000fe4000000002a */
[----:B------:R-:W-:-:S08]  /*7910*/  @!P1 DFMA R30, R30, 2, -R32 ;  /* 0x400000001e1e982b */ /* 0x000fd00000000820 */
[----:B------:R-:W-:Y:S02]  /*7920*/  DMUL R42, R44, R30 ;  /* 0x0000001e2c2a7228 */ /* 0x000fe40000000000 */
[----:B------:R-:W-:-:S04]  /*7930*/  @!P1 LOP3.LUT R36, R31, 0x7ff00000, RZ, 0xc0, !PT ;  /* 0x7ff000001f249812 */ /* 0x000fc800078ec0ff */
[----:B------:R-:W-:Y:S02]  /*7940*/  IADD3 R38, PT, PT, R36, -0x1, RZ ;  /* 0xffffffff24267810 */ /* 0x000fe40007ffe0ff */
[----:B------:R-:W-:Y:S02]  /*7950*/  DFMA R32, R42, -R24, R30 ;  /* 0x800000182a20722b */ /* 0x000fe4000000001e */
[----:B------:R-:W-:Y:S01]  /*7960*/  ISETP.GT.U32.AND P0, PT, R38, 0x7feffffe, PT ;  /* 0x7feffffe2600780c */ /* 0x000fe20003f04070 */
[----:B------:R-:W-:-:S05]  /*7970*/  VIADD R38, R41, 0xffffffff ;  /* 0xffffffff29267836 */ /* 0x000fca0000000000 */
[----:B------:R-:W-:Y:S01]  /*7980*/  ISETP.GT.U32.OR P0, PT, R38, 0x7feffffe, P0 ;  /* 0x7feffffe2600780c */ /* 0x000fe20000704470 */
[----:B------:R-:W-:-:S12]  /*7990*/  DFMA R32, R44, R32, R42 ;  /* 0x000000202c20722b */ /* 0x000fd8000000002a */
[----:B------:R-:W-:Y:S05]  /*79a0*/  @P0 BRA `(.L_x_151) ;  /* 0x0000000000740947 */ /* 0x000fea0003800000 */
[----:B------:R-:W-:Y:S02]  /*79b0*/  LOP3.LUT R28, R27, 0x7ff00000, RZ, 0xc0, !PT ;  /* 0x7ff000001b1c7812 */ /* 0x000fe400078ec0ff */
[----:B------:R-:W-:Y:S02]  /*79c0*/  MOV R40, RZ ;  /* 0x000000ff00287202 */ /* 0x000fe40000000f00 */
[CC--:B------:R-:W-:Y:S02]  /*79d0*/  VIADDMNMX R29, R9.reuse, -R28.reuse, 0xb9600000, !PT ;  /* 0xb9600000091d7446 */ /* 0x0c0fe4000780091c */
[----:B------:R-:W-:Y:S02]  /*79e0*/  ISETP.GE.U32.AND P0, PT, R9, R28, PT ;  /* 0x0000001c0900720c */ /* 0x000fe40003f06070 */
[----:B------:R-:W-:Y:S02]  /*79f0*/  VIMNMX R29, PT, PT, R29, 0x46a00000, PT ;  /* 0x46a000001d1d7848 */ /* 0x000fe40003fe0100 */
[----:B------:R-:W-:-:S05]  /*7a00*/  SEL R28, R11, 0x63400000, !P0 ;  /* 0x634000000b1c7807 */ /* 0x000fca0004000000 */
[----:B------:R-:W-:-:S04]  /*7a10*/  IMAD.IADD R28, R29, 0x1, -R28 ;  /* 0x000000011d1c7824 */ /* 0x000fc800078e0a1c */
[----:B------:R-:W-:-:S06]  /*7a20*/  VIADD R41, R28, 0x7fe00000 ;  /* 0x7fe000001c297836 */ /* 0x000fcc0000000000 */
[----:B------:R-:W-:-:S10]  /*7a30*/  DMUL R42, R32, R40 ;  /* 0x00000028202a7228 */ /* 0x000fd40000000000 */
[----:B------:R-:W-:-:S13]  /*7a40*/  FSETP.GTU.AND P0, PT, |R43|, 1.469367938527859385e-39, PT ;  /* 0x001000002b00780b */ /* 0x000fda0003f0c200 */
[----:B------:R-:W-:Y:S05]  /*7a50*/  @P0 BRA `(.L_x_152) ;  /* 0x0000000000a80947 */ /* 0x000fea0003800000 */
[----:B------:R-:W-:-:S06]  /*7a60*/  DFMA R24, R32, -R24, R30 ;  /* 0x800000182018722b */ /* 0x000fcc000000001e */
[----:B------:R-:W-:-:S04]  /*7a70*/  IMAD.MOV.U32 R24, RZ, RZ, RZ ;  /* 0x000000ffff187224 */ /* 0x000fc800078e00ff */
[C---:B------:R-:W-:Y:S02]  /*7a80*/  FSETP.NEU.AND P0, PT, R25.reuse, RZ, PT ;  /* 0x000000ff1900720b */ /* 0x040fe40003f0d000 */
[----:B------:R-:W-:-:S04]  /*7a90*/  LOP3.LUT R26, R25, 0x80000000, R27, 0x48, !PT ;  /* 0x80000000191a7812 */ /* 0x000fc800078e481b */
[----:B------:R-:W-:-:S07]  /*7aa0*/  LOP3.LUT R25, R26, R41, RZ, 0xfc, !PT ;  /* 0x000000291a197212 */ /* 0x000fce00078efcff */
[----:B------:R-:W-:Y:S05]  /*7ab0*/  @!P0 BRA `(.L_x_152) ;  /* 0x0000000000908947 */ /* 0x000fea0003800000 */
[----:B------:R-:W-:Y:S01]  /*7ac0*/  IMAD.MOV R31, RZ, RZ, -R28 ;  /* 0x000000ffff1f7224 */ /* 0x000fe200078e0a1c */
[----:B------:R-:W-:Y:S01]  /*7ad0*/  DMUL.RP R24, R32, R24 ;  /* 0x0000001820187228 */ /* 0x000fe20000008000 */
[----:B------:R-:W-:Y:S01]  /*7ae0*/  IMAD.MOV.U32 R30, RZ, RZ, RZ ;  /* 0x000000ffff1e7224 */ /* 0x000fe200078e00ff */
[----:B------:R-:W-:-:S05]  /*7af0*/  IADD3 R28, PT, PT, -R28, -0x43300000, RZ ;  /* 0xbcd000001c1c7810 */ /* 0x000fca0007ffe1ff */
[----:B------:R-:W-:-:S03]  /*7b00*/  DFMA R30, R42, -R30, R32 ;  /* 0x8000001e2a1e722b */ /* 0x000fc60000000020 */
[----:B------:R-:W-:-:S07]  /*7b10*/  LOP3.LUT R26, R25, R26, RZ, 0x3c, !PT ;  /* 0x0000001a191a7212 */ /* 0x000fce00078e3cff */
[----:B------:R-:W-:-:S04]  /*7b20*/  FSETP.NEU.AND P0, PT, |R31|, R28, PT ;  /* 0x0000001c1f00720b */ /* 0x000fc80003f0d200 */
[----:B------:R-:W-:Y:S02]  /*7b30*/  FSEL R25, R26, R43, !P0 ;  /* 0x0000002b1a197208 */ /* 0x000fe40004000000 */
[----:B------:R-:W-:-:S03]  /*7b40*/  FSEL R24, R24, R42, !P0 ;  /* 0x0000002a18187208 */ /* 0x000fc60004000000 */
[----:B------:R-:W-:Y:S01]  /*7b50*/  IMAD.MOV.U32 R43, RZ, RZ, R25 ;  /* 0x000000ffff2b7224 */ /* 0x000fe200078e0019 */
[----:B------:R-:W-:Y:S01]  /*7b60*/  MOV R42, R24 ;  /* 0x00000018002a7202 */ /* 0x000fe20000000f00 */
[----:B------:R-:W-:Y:S06]  /*7b70*/  BRA `(.L_x_152) ;  /* 0x0000000000607947 */ /* 0x000fec0003800000 */
.L_x_151:
[----:B------:R-:W-:-:S14]  /*7b80*/  DSETP.NAN.AND P0, PT, R28, R28, PT ;  /* 0x0000001c1c00722a */ /* 0x000fdc0003f08000 */
[----:B------:R-:W-:Y:S05]  /*7b90*/  @P0 BRA `(.L_x_153) ;  /* 0x00000000004c0947 */ /* 0x000fea0003800000 */
[----:B------:R-:W-:-:S14]  /*7ba0*/  DSETP.NAN.AND P0, PT, R26, R26, PT ;  /* 0x0000001a1a00722a */ /* 0x000fdc0003f08000 */
[----:B------:R-:W-:Y:S05]  /*7bb0*/  @P0 BRA `(.L_x_154) ;  /* 0x0000000000340947 */ /* 0x000fea0003800000 */
[----:B------:R-:W-:Y:S01]  /*7bc0*/  ISETP.NE.AND P0, PT, R36, R41, PT ;  /* 0x000000292400720c */ /* 0x000fe20003f05270 */
[----:B------:R-:W-:Y:S02]  /*7bd0*/  IMAD.MOV.U32 R42, RZ, RZ, 0x0 ;  /* 0x00000000ff2a7424 */ /* 0x000fe400078e00ff */
[----:B------:R-:W-:-:S10]  /*7be0*/  IMAD.MOV.U32 R43, RZ, RZ, -0x80000 ;  /* 0xfff80000ff2b7424 */ /* 0x000fd400078e00ff */
[----:B------:R-:W-:Y:S05]  /*7bf0*/  @!P0 BRA `(.L_x_152) ;  /* 0x0000000000408947 */ /* 0x000fea0003800000 */
[----:B------:R-:W-:Y:S02]  /*7c00*/  ISETP.NE.AND P0, PT, R36, 0x7ff00000, PT ;  /* 0x7ff000002400780c */ /* 0x000fe40003f05270 */
[----:B------:R-:W-:Y:S02]  /*7c10*/  LOP3.LUT R27, R29, 0x80000000, R27, 0x48, !PT ;  /* 0x800000001d1b7812 */ /* 0x000fe400078e481b */
[----:B------:R-:W-:-:S13]  /*7c20*/  ISETP.EQ.OR P0, PT, R41, RZ, !P0 ;  /* 0x000000ff2900720c */ /* 0x000fda0004702670 */
[----:B------:R-:W-:Y:S01]  /*7c30*/  @P0 LOP3.LUT R9, R27, 0x7ff00000, RZ, 0xfc, !PT ;  /* 0x7ff000001b090812 */ /* 0x000fe200078efcff */
[----:B------:R-:W-:Y:S01]  /*7c40*/  @!P0 IMAD.MOV.U32 R43, RZ, RZ, R27 ;  /* 0x000000ffff2b8224 */ /* 0x000fe200078e001b */
[----:B------:R-:W-:Y:S01]  /*7c50*/  @!P0 MOV R42, RZ ;  /* 0x000000ff002a8202 */ /* 0x000fe20000000f00 */
[----:B------:R-:W-:Y:S02]  /*7c60*/  @P0 IMAD.MOV.U32 R42, RZ, RZ, RZ ;  /* 0x000000ffff2a0224 */ /* 0x000fe400078e00ff */
[----:B------:R-:W-:Y:S01]  /*7c70*/  @P0 IMAD.MOV.U32 R43, RZ, RZ, R9 ;  /* 0x000000ffff2b0224 */ /* 0x000fe200078e0009 */
[----:B------:R-:W-:Y:S06]  /*7c80*/  BRA `(.L_x_152) ;  /* 0x00000000001c7947 */ /* 0x000fec0003800000 */
.L_x_154:
[----:B------:R-:W-:Y:S02]  /*7c90*/  LOP3.LUT R9, R27, 0x80000, RZ, 0xfc, !PT ;  /* 0x000800001b097812 */ /* 0x000fe400078efcff */
[----:B------:R-:W-:-:S03]  /*7ca0*/  MOV R42, R26 ;  /* 0x0000001a002a7202 */ /* 0x000fc60000000f00 */
[----:B------:R-:W-:Y:S01]  /*7cb0*/  IMAD.MOV.U32 R43, RZ, RZ, R9 ;  /* 0x000000ffff2b7224 */ /* 0x000fe200078e0009 */
[----:B------:R-:W-:Y:S06]  /*7cc0*/  BRA `(.L_x_152) ;  /* 0x00000000000c7947 */ /* 0x000fec0003800000 */
.L_x_153:
[----:B------:R-:W-:Y:S01]  /*7cd0*/  LOP3.LUT R9, R29, 0x80000, RZ, 0xfc, !PT ;  /* 0x000800001d097812 */ /* 0x000fe200078efcff */
[----:B------:R-:W-:-:S04]  /*7ce0*/  IMAD.MOV.U32 R42, RZ, RZ, R28 ;  /* 0x000000ffff2a7224 */ /* 0x000fc800078e001c */
[----:B------:R-:W-:-:S07]  /*7cf0*/  IMAD.MOV.U32 R43, RZ, RZ, R9 ;  /* 0x000000ffff2b7224 */ /* 0x000fce00078e0009 */
.L_x_152:
[----:B------:R-:W-:Y:S05]  /*7d00*/  BSYNC.RECONVERGENT B0 ;  /* 0x0000000000007941 */ /* 0x000fea0003800200 */
.L_x_150:
[----:B------:R-:W-:Y:S01]  /*7d10*/  IMAD.MOV.U32 R11, RZ, RZ, 0x0 ;  /* 0x00000000ff0b7424 */ /* 0x000fe200078e00ff */
[----:B------:R-:W-:Y:S01]  /*7d20*/  MOV R24, R42 ;  /* 0x0000002a00187202 */ /* 0x000fe20000000f00 */
[----:B------:R-:W-:Y:S02]  /*7d30*/  IMAD.MOV.U32 R9, RZ, RZ, R43 ;  /* 0x000000ffff097224 */ /* 0x000fe400078e002b */
[----:B------:R-:W-:Y:S05]  /*7d40*/  RET.REL.NODEC R10 `(_Z15computeVelocityPd) ;  /* 0xffffff800aac7950 */ /* 0x000fea0003c3ffff */
.L_x_155:
[----:B------:R-:W-:-:S00]  /*7d50*/  BRA `(.L_x_155) ;  /* 0xfffffffc00fc7947 */ /* 0x000fc0000383ffff */
[----:B------:R-:W-:-:S00]  /*7d60*/  NOP ;  /* 0x0000000000007918 */ /* 0x000fc00000000000 */
        /* <DEDUP_REMOVED lines=9> */
.L_x_156:


//--------------------- .nv.shared.reserved.0     --------------------------
	.section	.nv.shared.reserved.0,"aw",@nobits
	.weak		__nv_reservedSMEM_offset_0_alias
	.size		__nv_reservedSMEM_offset_0_alias, 0, 64
	.other		__nv_reservedSMEM_offset_0_alias,@"STO_CUDA_RESERVED_SHARED STV_DEFAULT"
__nv_reservedSMEM_offset_0_alias:
	.zero		0
	.zero		64


//--------------------- .nv.constant0._Z15computeVelocityPd --------------------------
	.section	.nv.constant0._Z15computeVelocityPd,"a",@progbits
	.sectionflags	@""
	.align	4
.nv.constant0._Z15computeVelocityPd:
	.zero		904


//--------------------- SYMBOLS --------------------------

	.type		.nv.reservedSmem.offset0,@object
	.size		.nv.reservedSmem.offset0,0x4
